//
// Generated by NVIDIA NVVM Compiler
//
// Compiler Build ID: CL-36424714
// Cuda compilation tools, release 13.0, V13.0.88
// Based on NVVM 20.0.0
//

.version 9.0
.target sm_100
.address_size 64

	// .globl	_Z2mmPfS_S_i
.extern .func  (.param .b32 func_retval0) vprintf
(
	.param .b64 vprintf_param_0,
	.param .b64 vprintf_param_1
)
;
.global .align 1 .b8 $str[14] = {84, 88, 32, 37, 100, 44, 32, 84, 89, 32, 37, 100, 10};
.global .align 1 .b8 $str$1[6] = {106, 32, 37, 100, 10};

.visible .entry _Z2mmPfS_S_i(
	.param .u64 .ptr .align 1 _Z2mmPfS_S_i_param_0,
	.param .u64 .ptr .align 1 _Z2mmPfS_S_i_param_1,
	.param .u64 .ptr .align 1 _Z2mmPfS_S_i_param_2,
	.param .u32 _Z2mmPfS_S_i_param_3
)
{
	.local .align 8 .b8 	__local_depot0[8];
	.reg .b64 	%SP;
	.reg .b64 	%SPL;
	.reg .pred 	%p<25>;
	.reg .b32 	%r<75>;
	.reg .b32 	%f<83>;
	.reg .b64 	%rd<103>;

	mov.u64 	%SPL, __local_depot0;
	cvta.local.u64 	%SP, %SPL;
	ld.param.u64 	%rd24, [_Z2mmPfS_S_i_param_0];
	ld.param.u64 	%rd25, [_Z2mmPfS_S_i_param_1];
	ld.param.u64 	%rd26, [_Z2mmPfS_S_i_param_2];
	ld.param.u32 	%r26, [_Z2mmPfS_S_i_param_3];
	cvta.to.global.u64 	%rd1, %rd26;
	cvta.to.global.u64 	%rd2, %rd25;
	add.u64 	%rd27, %SP, 0;
	add.u64 	%rd3, %SPL, 0;
	mov.u32 	%r1, %tid.x;
	mov.u32 	%r68, %tid.y;
	st.local.v2.u32 	[%rd3], {%r1, %r68};
	mov.u64 	%rd28, $str;
	cvta.global.u64 	%rd29, %rd28;
	{ // callseq 0, 0
	.param .b64 param0;
	st.param.b64 	[param0], %rd29;
	.param .b64 param1;
	st.param.b64 	[param1], %rd27;
	.param .b32 retval0;
	call.uni (retval0), 
	vprintf, 
	(
	param0, 
	param1
	);
	ld.param.b32 	%r27, [retval0];
	} // callseq 0
	setp.ge.s32 	%p1, %r68, %r26;
	@%p1 bra 	$L__BB0_44;
	or.b32  	%r3, %r1, %r68;
	mul.lo.s32 	%r4, %r26, %r1;
	mov.u32 	%r5, %ntid.y;
	add.s32 	%r6, %r26, -1;
	and.b32  	%r7, %r26, 7;
	and.b32  	%r8, %r26, 3;
	and.b32  	%r9, %r26, -8;
	and.b32  	%r10, %r26, 1;
	neg.s32 	%r11, %r9;
	shl.b32 	%r12, %r26, 3;
	cvt.u64.u32 	%rd4, %r4;
	cvta.to.global.u64 	%rd5, %rd24;
$L__BB0_2:
	setp.lt.u32 	%p2, %r6, 7;
	add.s32 	%r30, %r68, %r4;
	mul.wide.s32 	%rd30, %r30, 4;
	add.s64 	%rd6, %rd5, %rd30;
	mov.b32 	%r73, 0;
	@%p2 bra 	$L__BB0_21;
	shl.b64 	%rd31, %rd4, 2;
	add.s64 	%rd32, %rd31, %rd2;
	add.s64 	%rd102, %rd32, 16;
	mov.u32 	%r69, %r68;
	mov.u32 	%r70, %r4;
	mov.u32 	%r71, %r11;
$L__BB0_4:
	.pragma "nounroll";
	setp.ne.s32 	%p3, %r3, 0;
	@%p3 bra 	$L__BB0_6;
	st.local.u32 	[%rd3], %r68;
	mov.u64 	%rd33, $str$1;
	cvta.global.u64 	%rd34, %rd33;
	add.u64 	%rd35, %SP, 0;
	{ // callseq 1, 0
	.param .b64 param0;
	st.param.b64 	[param0], %rd34;
	.param .b64 param1;
	st.param.b64 	[param1], %rd35;
	.param .b32 retval0;
	call.uni (retval0), 
	vprintf, 
	(
	param0, 
	param1
	);
	ld.param.b32 	%r31, [retval0];
	} // callseq 1
$L__BB0_6:
	mul.wide.u32 	%rd36, %r70, 4;
	add.s64 	%rd37, %rd2, %rd36;
	ld.global.f32 	%f34, [%rd37];
	mul.wide.s32 	%rd38, %r69, 4;
	add.s64 	%rd9, %rd1, %rd38;
	ld.global.f32 	%f35, [%rd9];
	ld.global.f32 	%f36, [%rd6];
	fma.rn.f32 	%f72, %f34, %f35, %f36;
	st.global.f32 	[%rd6], %f72;
	@%p3 bra 	$L__BB0_8;
	st.local.u32 	[%rd3], %r68;
	mov.u64 	%rd39, $str$1;
	cvta.global.u64 	%rd40, %rd39;
	add.u64 	%rd41, %SP, 0;
	{ // callseq 2, 0
	.param .b64 param0;
	st.param.b64 	[param0], %rd40;
	.param .b64 param1;
	st.param.b64 	[param1], %rd41;
	.param .b32 retval0;
	call.uni (retval0), 
	vprintf, 
	(
	param0, 
	param1
	);
	ld.param.b32 	%r33, [retval0];
	} // callseq 2
	ld.global.f32 	%f72, [%rd6];
$L__BB0_8:
	ld.global.f32 	%f37, [%rd102+-12];
	mul.wide.s32 	%rd10, %r26, 4;
	add.s64 	%rd11, %rd9, %rd10;
	ld.global.f32 	%f38, [%rd11];
	fma.rn.f32 	%f73, %f37, %f38, %f72;
	st.global.f32 	[%rd6], %f73;
	@%p3 bra 	$L__BB0_10;
	st.local.u32 	[%rd3], %r68;
	mov.u64 	%rd42, $str$1;
	cvta.global.u64 	%rd43, %rd42;
	add.u64 	%rd44, %SP, 0;
	{ // callseq 3, 0
	.param .b64 param0;
	st.param.b64 	[param0], %rd43;
	.param .b64 param1;
	st.param.b64 	[param1], %rd44;
	.param .b32 retval0;
	call.uni (retval0), 
	vprintf, 
	(
	param0, 
	param1
	);
	ld.param.b32 	%r35, [retval0];
	} // callseq 3
	ld.global.f32 	%f73, [%rd6];
$L__BB0_10:
	ld.global.f32 	%f39, [%rd102+-8];
	add.s64 	%rd12, %rd11, %rd10;
	ld.global.f32 	%f40, [%rd12];
	fma.rn.f32 	%f74, %f39, %f40, %f73;
	st.global.f32 	[%rd6], %f74;
	@%p3 bra 	$L__BB0_12;
	st.local.u32 	[%rd3], %r68;
	mov.u64 	%rd45, $str$1;
	cvta.global.u64 	%rd46, %rd45;
	add.u64 	%rd47, %SP, 0;
	{ // callseq 4, 0
	.param .b64 param0;
	st.param.b64 	[param0], %rd46;
	.param .b64 param1;
	st.param.b64 	[param1], %rd47;
	.param .b32 retval0;
	call.uni (retval0), 
	vprintf, 
	(
	param0, 
	param1
	);
	ld.param.b32 	%r37, [retval0];
	} // callseq 4
	ld.global.f32 	%f74, [%rd6];
$L__BB0_12:
	ld.global.f32 	%f41, [%rd102+-4];
	add.s64 	%rd13, %rd12, %rd10;
	ld.global.f32 	%f42, [%rd13];
	fma.rn.f32 	%f75, %f41, %f42, %f74;
	st.global.f32 	[%rd6], %f75;
	@%p3 bra 	$L__BB0_14;
	st.local.u32 	[%rd3], %r68;
	mov.u64 	%rd48, $str$1;
	cvta.global.u64 	%rd49, %rd48;
	add.u64 	%rd50, %SP, 0;
	{ // callseq 5, 0
	.param .b64 param0;
	st.param.b64 	[param0], %rd49;
	.param .b64 param1;
	st.param.b64 	[param1], %rd50;
	.param .b32 retval0;
	call.uni (retval0), 
	vprintf, 
	(
	param0, 
	param1
	);
	ld.param.b32 	%r39, [retval0];
	} // callseq 5
	ld.global.f32 	%f75, [%rd6];
$L__BB0_14:
	ld.global.f32 	%f43, [%rd102];
	add.s64 	%rd14, %rd13, %rd10;
	ld.global.f32 	%f44, [%rd14];
	fma.rn.f32 	%f76, %f43, %f44, %f75;
	st.global.f32 	[%rd6], %f76;
	@%p3 bra 	$L__BB0_16;
	st.local.u32 	[%rd3], %r68;
	mov.u64 	%rd51, $str$1;
	cvta.global.u64 	%rd52, %rd51;
	add.u64 	%rd53, %SP, 0;
	{ // callseq 6, 0
	.param .b64 param0;
	st.param.b64 	[param0], %rd52;
	.param .b64 param1;
	st.param.b64 	[param1], %rd53;
	.param .b32 retval0;
	call.uni (retval0), 
	vprintf, 
	(
	param0, 
	param1
	);
	ld.param.b32 	%r41, [retval0];
	} // callseq 6
	ld.global.f32 	%f76, [%rd6];
$L__BB0_16:
	ld.global.f32 	%f45, [%rd102+4];
	add.s64 	%rd15, %rd14, %rd10;
	ld.global.f32 	%f46, [%rd15];
	fma.rn.f32 	%f77, %f45, %f46, %f76;
	st.global.f32 	[%rd6], %f77;
	@%p3 bra 	$L__BB0_18;
	st.local.u32 	[%rd3], %r68;
	mov.u64 	%rd54, $str$1;
	cvta.global.u64 	%rd55, %rd54;
	add.u64 	%rd56, %SP, 0;
	{ // callseq 7, 0
	.param .b64 param0;
	st.param.b64 	[param0], %rd55;
	.param .b64 param1;
	st.param.b64 	[param1], %rd56;
	.param .b32 retval0;
	call.uni (retval0), 
	vprintf, 
	(
	param0, 
	param1
	);
	ld.param.b32 	%r43, [retval0];
	} // callseq 7
	ld.global.f32 	%f77, [%rd6];
$L__BB0_18:
	ld.global.f32 	%f47, [%rd102+8];
	add.s64 	%rd16, %rd15, %rd10;
	ld.global.f32 	%f48, [%rd16];
	fma.rn.f32 	%f78, %f47, %f48, %f77;
	st.global.f32 	[%rd6], %f78;
	@%p3 bra 	$L__BB0_20;
	st.local.u32 	[%rd3], %r68;
	mov.u64 	%rd57, $str$1;
	cvta.global.u64 	%rd58, %rd57;
	add.u64 	%rd59, %SP, 0;
	{ // callseq 8, 0
	.param .b64 param0;
	st.param.b64 	[param0], %rd58;
	.param .b64 param1;
	st.param.b64 	[param1], %rd59;
	.param .b32 retval0;
	call.uni (retval0), 
	vprintf, 
	(
	param0, 
	param1
	);
	ld.param.b32 	%r45, [retval0];
	} // callseq 8
	ld.global.f32 	%f78, [%rd6];
$L__BB0_20:
	ld.global.f32 	%f49, [%rd102+12];
	add.s64 	%rd60, %rd16, %rd10;
	ld.global.f32 	%f50, [%rd60];
	fma.rn.f32 	%f51, %f49, %f50, %f78;
	st.global.f32 	[%rd6], %f51;
	add.s32 	%r71, %r71, 8;
	add.s32 	%r70, %r70, 8;
	add.s32 	%r69, %r69, %r12;
	add.s64 	%rd102, %rd102, 32;
	setp.ne.s32 	%p11, %r71, 0;
	mov.u32 	%r73, %r9;
	@%p11 bra 	$L__BB0_4;
$L__BB0_21:
	setp.eq.s32 	%p12, %r7, 0;
	@%p12 bra 	$L__BB0_43;
	add.s32 	%r47, %r7, -1;
	setp.lt.u32 	%p13, %r47, 3;
	@%p13 bra 	$L__BB0_32;
	setp.ne.s32 	%p14, %r3, 0;
	@%p14 bra 	$L__BB0_25;
	st.local.u32 	[%rd3], %r68;
	mov.u64 	%rd61, $str$1;
	cvta.global.u64 	%rd62, %rd61;
	add.u64 	%rd63, %SP, 0;
	{ // callseq 9, 0
	.param .b64 param0;
	st.param.b64 	[param0], %rd62;
	.param .b64 param1;
	st.param.b64 	[param1], %rd63;
	.param .b32 retval0;
	call.uni (retval0), 
	vprintf, 
	(
	param0, 
	param1
	);
	ld.param.b32 	%r48, [retval0];
	} // callseq 9
$L__BB0_25:
	add.s32 	%r50, %r73, %r4;
	mul.wide.u32 	%rd64, %r50, 4;
	add.s64 	%rd65, %rd2, %rd64;
	ld.global.f32 	%f52, [%rd65];
	mad.lo.s32 	%r51, %r73, %r26, %r68;
	mul.wide.s32 	%rd66, %r51, 4;
	add.s64 	%rd18, %rd1, %rd66;
	ld.global.f32 	%f53, [%rd18];
	ld.global.f32 	%f54, [%rd6];
	fma.rn.f32 	%f79, %f52, %f53, %f54;
	st.global.f32 	[%rd6], %f79;
	@%p14 bra 	$L__BB0_27;
	st.local.u32 	[%rd3], %r68;
	mov.u64 	%rd67, $str$1;
	cvta.global.u64 	%rd68, %rd67;
	add.u64 	%rd69, %SP, 0;
	{ // callseq 10, 0
	.param .b64 param0;
	st.param.b64 	[param0], %rd68;
	.param .b64 param1;
	st.param.b64 	[param1], %rd69;
	.param .b32 retval0;
	call.uni (retval0), 
	vprintf, 
	(
	param0, 
	param1
	);
	ld.param.b32 	%r52, [retval0];
	} // callseq 10
	ld.global.f32 	%f79, [%rd6];
$L__BB0_27:
	cvt.u64.u32 	%rd70, %r73;
	add.s64 	%rd71, %rd70, %rd4;
	shl.b64 	%rd72, %rd71, 2;
	add.s64 	%rd19, %rd2, %rd72;
	ld.global.f32 	%f55, [%rd19+4];
	mul.wide.s32 	%rd20, %r26, 4;
	add.s64 	%rd21, %rd18, %rd20;
	ld.global.f32 	%f56, [%rd21];
	fma.rn.f32 	%f80, %f55, %f56, %f79;
	st.global.f32 	[%rd6], %f80;
	@%p14 bra 	$L__BB0_29;
	st.local.u32 	[%rd3], %r68;
	mov.u64 	%rd73, $str$1;
	cvta.global.u64 	%rd74, %rd73;
	add.u64 	%rd75, %SP, 0;
	{ // callseq 11, 0
	.param .b64 param0;
	st.param.b64 	[param0], %rd74;
	.param .b64 param1;
	st.param.b64 	[param1], %rd75;
	.param .b32 retval0;
	call.uni (retval0), 
	vprintf, 
	(
	param0, 
	param1
	);
	ld.param.b32 	%r54, [retval0];
	} // callseq 11
	ld.global.f32 	%f80, [%rd6];
$L__BB0_29:
	ld.global.f32 	%f57, [%rd19+8];
	add.s64 	%rd22, %rd21, %rd20;
	ld.global.f32 	%f58, [%rd22];
	fma.rn.f32 	%f81, %f57, %f58, %f80;
	st.global.f32 	[%rd6], %f81;
	@%p14 bra 	$L__BB0_31;
	st.local.u32 	[%rd3], %r68;
	mov.u64 	%rd76, $str$1;
	cvta.global.u64 	%rd77, %rd76;
	add.u64 	%rd78, %SP, 0;
	{ // callseq 12, 0
	.param .b64 param0;
	st.param.b64 	[param0], %rd77;
	.param .b64 param1;
	st.param.b64 	[param1], %rd78;
	.param .b32 retval0;
	call.uni (retval0), 
	vprintf, 
	(
	param0, 
	param1
	);
	ld.param.b32 	%r56, [retval0];
	} // callseq 12
	ld.global.f32 	%f81, [%rd6];
$L__BB0_31:
	ld.global.f32 	%f59, [%rd19+12];
	add.s64 	%rd79, %rd22, %rd20;
	ld.global.f32 	%f60, [%rd79];
	fma.rn.f32 	%f61, %f59, %f60, %f81;
	st.global.f32 	[%rd6], %f61;
	add.s32 	%r73, %r73, 4;
$L__BB0_32:
	setp.eq.s32 	%p18, %r8, 0;
	@%p18 bra 	$L__BB0_43;
	setp.eq.s32 	%p19, %r8, 1;
	@%p19 bra 	$L__BB0_39;
	setp.ne.s32 	%p20, %r3, 0;
	@%p20 bra 	$L__BB0_36;
	st.local.u32 	[%rd3], %r68;
	mov.u64 	%rd80, $str$1;
	cvta.global.u64 	%rd81, %rd80;
	add.u64 	%rd82, %SP, 0;
	{ // callseq 13, 0
	.param .b64 param0;
	st.param.b64 	[param0], %rd81;
	.param .b64 param1;
	st.param.b64 	[param1], %rd82;
	.param .b32 retval0;
	call.uni (retval0), 
	vprintf, 
	(
	param0, 
	param1
	);
	ld.param.b32 	%r58, [retval0];
	} // callseq 13
$L__BB0_36:
	add.s32 	%r60, %r73, %r4;
	mul.wide.u32 	%rd83, %r60, 4;
	add.s64 	%rd84, %rd2, %rd83;
	ld.global.f32 	%f62, [%rd84];
	mad.lo.s32 	%r61, %r73, %r26, %r68;
	mul.wide.s32 	%rd85, %r61, 4;
	add.s64 	%rd23, %rd1, %rd85;
	ld.global.f32 	%f63, [%rd23];
	ld.global.f32 	%f64, [%rd6];
	fma.rn.f32 	%f82, %f62, %f63, %f64;
	st.global.f32 	[%rd6], %f82;
	@%p20 bra 	$L__BB0_38;
	st.local.u32 	[%rd3], %r68;
	mov.u64 	%rd86, $str$1;
	cvta.global.u64 	%rd87, %rd86;
	add.u64 	%rd88, %SP, 0;
	{ // callseq 14, 0
	.param .b64 param0;
	st.param.b64 	[param0], %rd87;
	.param .b64 param1;
	st.param.b64 	[param1], %rd88;
	.param .b32 retval0;
	call.uni (retval0), 
	vprintf, 
	(
	param0, 
	param1
	);
	ld.param.b32 	%r62, [retval0];
	} // callseq 14
	ld.global.f32 	%f82, [%rd6];
$L__BB0_38:
	cvt.u64.u32 	%rd89, %r73;
	add.s64 	%rd90, %rd89, %rd4;
	shl.b64 	%rd91, %rd90, 2;
	add.s64 	%rd92, %rd2, %rd91;
	ld.global.f32 	%f65, [%rd92+4];
	mul.wide.s32 	%rd93, %r26, 4;
	add.s64 	%rd94, %rd23, %rd93;
	ld.global.f32 	%f66, [%rd94];
	fma.rn.f32 	%f67, %f65, %f66, %f82;
	st.global.f32 	[%rd6], %f67;
	add.s32 	%r73, %r73, 2;
$L__BB0_39:
	setp.eq.s32 	%p22, %r10, 0;
	@%p22 bra 	$L__BB0_43;
	setp.ne.s32 	%p23, %r3, 0;
	@%p23 bra 	$L__BB0_42;
	st.local.u32 	[%rd3], %r68;
	mov.u64 	%rd95, $str$1;
	cvta.global.u64 	%rd96, %rd95;
	add.u64 	%rd97, %SP, 0;
	{ // callseq 15, 0
	.param .b64 param0;
	st.param.b64 	[param0], %rd96;
	.param .b64 param1;
	st.param.b64 	[param1], %rd97;
	.param .b32 retval0;
	call.uni (retval0), 
	vprintf, 
	(
	param0, 
	param1
	);
	ld.param.b32 	%r64, [retval0];
	} // callseq 15
$L__BB0_42:
	add.s32 	%r66, %r73, %r4;
	mul.wide.u32 	%rd98, %r66, 4;
	add.s64 	%rd99, %rd2, %rd98;
	ld.global.f32 	%f68, [%rd99];
	mad.lo.s32 	%r67, %r73, %r26, %r68;
	mul.wide.s32 	%rd100, %r67, 4;
	add.s64 	%rd101, %rd1, %rd100;
	ld.global.f32 	%f69, [%rd101];
	ld.global.f32 	%f70, [%rd6];
	fma.rn.f32 	%f71, %f68, %f69, %f70;
	st.global.f32 	[%rd6], %f71;
$L__BB0_43:
	add.s32 	%r68, %r68, %r5;
	setp.lt.s32 	%p24, %r68, %r26;
	@%p24 bra 	$L__BB0_2;
$L__BB0_44:
	ret;

}


// ===== COMPILED SASS (sm_100) =====

	.target	sm_100

	.elftype	@"ET_EXEC"


//--------------------- .note.nv.tkinfo           --------------------------
	.section	.note.nv.tkinfo,"",@"SHT_NOTE"
	.sectionflags	@"SHF_NOTE_NV_TKINFO"
	.tkinfo
        /*0018*/ 	.word	0x00000002
        /*0030*/ 	.string	""
        /*0030*/ 	.string	"ptxas"
        /*0030*/ 	.string	"Cuda compilation tools, release 13.0, V13.0.88"
        /*0030*/ 	.string	"Build cuda_13.0.r13.0/compiler.36424714_0"
        /*0030*/ 	.string	"-arch sm_100 -m 64 "



//--------------------- .note.nv.cuinfo           --------------------------
	.section	.note.nv.cuinfo,"",@"SHT_NOTE"
	.sectionflags	@"SHF_NOTE_NV_CUINFO"
        /*0018*/ 	.short	0x0002
        /*001a*/ 	.short	0x0064
        /*001c*/ 	.short	0x0082
	.zero		2


//--------------------- .nv.info                  --------------------------
	.section	.nv.info,"",@"SHT_CUDA_INFO"
	.align	4


	//----- nvinfo : EIATTR_REGCOUNT
	.align		4
        /*0000*/ 	.byte	0x04, 0x2f
        /*0002*/ 	.short	(.L_3 - .L_2)
	.align		4
.L_2:
        /*0004*/ 	.word	index@(_Z2mmPfS_S_i)
        /*0008*/ 	.word	0x00000025


	//----- nvinfo : EIATTR_FRAME_SIZE
	.align		4
.L_3:
        /*000c*/ 	.byte	0x04, 0x11
        /*000e*/ 	.short	(.L_5 - .L_4)
	.align		4
.L_4:
        /*0010*/ 	.word	index@(_Z2mmPfS_S_i)
        /*0014*/ 	.word	0x00000008


	//----- nvinfo : EIATTR_MIN_STACK_SIZE
	.align		4
.L_5:
        /*0018*/ 	.byte	0x04, 0x12
        /*001a*/ 	.short	(.L_7 - .L_6)
	.align		4
.L_6:
        /*001c*/ 	.word	index@(_Z2mmPfS_S_i)
        /*0020*/ 	.word	0x00000008
.L_7:


//--------------------- .nv.compat                --------------------------
	.section	.nv.compat,"",@"SHT_CUDA_COMPAT_INFO"
	.align	4
        /*0000*/ 	.byte	0x02, 0x09, 0x00, 0x00, 0x02, 0x02, 0x01, 0x00, 0x02, 0x05, 0x05, 0x00, 0x03, 0x07, 0x01, 0x01
        /*0010*/ 	.byte	0x02, 0x03, 0x00, 0x00, 0x02, 0x06, 0x01, 0x00, 0x04, 0x0b, 0x08, 0x00, 0x09, 0x00, 0x00, 0x00
        /*0020*/ 	.byte	0x00, 0x00, 0x00, 0x00


//--------------------- .nv.info._Z2mmPfS_S_i     --------------------------
	.section	.nv.info._Z2mmPfS_S_i,"",@"SHT_CUDA_INFO"
	.sectionflags	@""
	.align	4


	//----- nvinfo : EIATTR_CUDA_API_VERSION
	.align		4
        /*0000*/ 	.byte	0x04, 0x37
        /*0002*/ 	.short	(.L_9 - .L_8)
.L_8:
        /*0004*/ 	.word	0x00000082


	//----- nvinfo : EIATTR_KPARAM_INFO
	.align		4
.L_9:
        /*0008*/ 	.byte	0x04, 0x17
        /*000a*/ 	.short	(.L_11 - .L_10)
.L_10:
        /*000c*/ 	.word	0x00000000
        /*0010*/ 	.short	0x0003
        /*0012*/ 	.short	0x0018
        /*0014*/ 	.byte	0x00, 0xf0, 0x11, 0x00


	//----- nvinfo : EIATTR_KPARAM_INFO
	.align		4
.L_11:
        /*0018*/ 	.byte	0x04, 0x17
        /*001a*/ 	.short	(.L_13 - .L_12)
.L_12:
        /*001c*/ 	.word	0x00000000
        /*0020*/ 	.short	0x0002
        /*0022*/ 	.short	0x0010
        /*0024*/ 	.byte	0x00, 0xf5, 0x21, 0x00


	//----- nvinfo : EIATTR_KPARAM_INFO
	.align		4
.L_13:
        /*0028*/ 	.byte	0x04, 0x17
        /*002a*/ 	.short	(.L_15 - .L_14)
.L_14:
        /*002c*/ 	.word	0x00000000
        /*0030*/ 	.short	0x0001
        /*0032*/ 	.short	0x0008
        /*0034*/ 	.byte	0x00, 0xf5, 0x21, 0x00


	//----- nvinfo : EIATTR_KPARAM_INFO
	.align		4
.L_15:
        /*0038*/ 	.byte	0x04, 0x17
        /*003a*/ 	.short	(.L_17 - .L_16)
.L_16:
        /*003c*/ 	.word	0x00000000
        /*0040*/ 	.short	0x0000
        /*0042*/ 	.short	0x0000
        /*0044*/ 	.byte	0x00, 0xf5, 0x21, 0x00


	//----- nvinfo : EIATTR_SPARSE_MMA_MASK
	.align		4
.L_17:
        /*0048*/ 	.byte	0x03, 0x50
        /*004a*/ 	.short	0x0000


	//----- nvinfo : EIATTR_MAXREG_COUNT
	.align		4
        /*004c*/ 	.byte	0x03, 0x1b
        /*004e*/ 	.short	0x00ff


	//----- nvinfo : EIATTR_EXTERNS
	.align		4
        /*0050*/ 	.byte	0x04, 0x0f
        /*0052*/ 	.short	(.L_19 - .L_18)


	//   ....[0]....
	.align		4
.L_18:
        /*0054*/ 	.word	index@(vprintf)


	//----- nvinfo : EIATTR_MERCURY_ISA_VERSION
	.align		4
.L_19:
        /*0058*/ 	.byte	0x03, 0x5f
        /*005a*/ 	.short	0x0101


	//----- nvinfo : EIATTR_VRC_CTA_INIT_COUNT
	.align		4
        /*005c*/ 	.byte	0x02, 0x4a
	.zero		1
	.zero		1


	//----- nvinfo : EIATTR_SYSCALL_OFFSETS
	.align		4
        /*0060*/ 	.byte	0x04, 0x46
        /*0062*/ 	.short	(.L_21 - .L_20)


	//   ....[0]....
.L_20:
        /*0064*/ 	.word	0x00000110


	//   ....[1]....
        /*0068*/ 	.word	0x00000390


	//   ....[2]....
        /*006c*/ 	.word	0x00000560


	//   ....[3]....
        /*0070*/ 	.word	0x00000710


	//   ....[4]....
        /*0074*/ 	.word	0x000008c0


	//   ....[5]....
        /*0078*/ 	.word	0x00000a70


	//   ....[6]....
        /*007c*/ 	.word	0x00000c20


	//   ....[7]....
        /*0080*/ 	.word	0x00000dd0


	//   ....[8]....
        /*0084*/ 	.word	0x00000f80


	//   ....[9]....
        /*0088*/ 	.word	0x00001260


	//   ....[10]....
        /*008c*/ 	.word	0x00001480


	//   ....[11]....
        /*0090*/ 	.word	0x000016a0


	//   ....[12]....
        /*0094*/ 	.word	0x00001850


	//   ....[13]....
        /*0098*/ 	.word	0x00001a70


	//   ....[14]....
        /*009c*/ 	.word	0x00001c90


	//   ....[15]....
        /*00a0*/ 	.word	0x00001ef0


	//----- nvinfo : EIATTR_EXIT_INSTR_OFFSETS
	.align		4
.L_21:
        /*00a4*/ 	.byte	0x04, 0x1c
        /*00a6*/ 	.short	(.L_23 - .L_22)


	//   ....[0]....
.L_22:
        /*00a8*/ 	.word	0x00000140


	//   ....[1]....
        /*00ac*/ 	.word	0x00002090


	//----- nvinfo : EIATTR_CRS_STACK_SIZE
	.align		4
.L_23:
        /*00b0*/ 	.byte	0x04, 0x1e
        /*00b2*/ 	.short	(.L_25 - .L_24)
.L_24:
        /*00b4*/ 	.word	0x00000000


	//----- nvinfo : EIATTR_CBANK_PARAM_SIZE
	.align		4
.L_25:
        /*00b8*/ 	.byte	0x03, 0x19
        /*00ba*/ 	.short	0x001c


	//----- nvinfo : EIATTR_PARAM_CBANK
	.align		4
        /*00bc*/ 	.byte	0x04, 0x0a
        /*00be*/ 	.short	(.L_27 - .L_26)
	.align		4
.L_26:
        /*00c0*/ 	.word	index@(.nv.constant0._Z2mmPfS_S_i)
        /*00c4*/ 	.short	0x0380
        /*00c6*/ 	.short	0x001c


	//----- nvinfo : EIATTR_SW_WAR
	.align		4
.L_27:
        /*00c8*/ 	.byte	0x04, 0x36
        /*00ca*/ 	.short	(.L_29 - .L_28)
.L_28:
        /*00cc*/ 	.word	0x00000008
.L_29:


//--------------------- .nv.callgraph             --------------------------
	.section	.nv.callgraph,"",@"SHT_CUDA_CALLGRAPH"
	.align	4
	.sectionentsize	8
	.align		4
        /*0000*/ 	.word	0x00000000
	.align		4
        /*0004*/ 	.word	0xffffffff
	.align		4
        /*0008*/ 	.word	index@(_Z2mmPfS_S_i)
	.align		4
        /*000c*/ 	.word	index@(vprintf)
	.align		4
        /*0010*/ 	.word	0x00000000
	.align		4
        /*0014*/ 	.word	0xfffffffe
	.align		4
        /*0018*/ 	.word	0x00000000
	.align		4
        /*001c*/ 	.word	0xfffffffd
	.align		4
        /*0020*/ 	.word	0x00000000
	.align		4
        /*0024*/ 	.word	0xfffffffc


//--------------------- .nv.constant4             --------------------------
	.section	.nv.constant4,"a",@progbits
	.align	8
	.align		8
.nv.constant4:
        /*0000*/ 	.dword	vprintf
	.align		8
        /*0008*/ 	.dword	$str
	.align		8
        /*0010*/ 	.dword	$str$1


//--------------------- .text._Z2mmPfS_S_i        --------------------------
	.section	.text._Z2mmPfS_S_i,"ax",@progbits
	.align	128
        .global         _Z2mmPfS_S_i
        .type           _Z2mmPfS_S_i,@function
        .size           _Z2mmPfS_S_i,(.L_x_50 - _Z2mmPfS_S_i)
        .other          _Z2mmPfS_S_i,@"STO_CUDA_ENTRY STV_DEFAULT"
_Z2mmPfS_S_i:
.text._Z2mmPfS_S_i:
[----:B------:R-:W0:Y:S01]  /*0000*/  LDC R1, c[0x0][0x37c] ;  /* 0x0000df00ff017b82 */ /* 0x000e220000000800 */
[----:B------:R-:W1:Y:S01]  /*0010*/  S2R R26, SR_TID.X ;  /* 0x00000000001a7919 */ /* 0x000e620000002100 */
[----:B------:R-:W2:Y:S01]  /*0020*/  LDCU UR4, c[0x0][0x2f8] ;  /* 0x00005f00ff0477ac */ /* 0x000ea20008000800 */
[----:B0-----:R-:W-:Y:S01]  /*0030*/  VIADD R1, R1, 0xfffffff8 ;  /* 0xfffffff801017836 */ /* 0x001fe20000000000 */
[----:B------:R-:W-:Y:S01]  /*0040*/  MOV R0, 0x0 ;  /* 0x0000000000007802 */ /* 0x000fe20000000f00 */
[----:B------:R-:W1:Y:S01]  /*0050*/  S2R R27, SR_TID.Y ;  /* 0x00000000001b7919 */ /* 0x000e620000002200 */
[----:B------:R-:W0:Y:S02]  /*0060*/  LDCU UR5, c[0x0][0x2fc] ;  /* 0x00005f80ff0577ac */ /* 0x000e240008000800 */
[----:B------:R3:W4:Y:S01]  /*0070*/  LDC.64 R8, c[0x4][R0] ;  /* 0x0100000000087b82 */ /* 0x0007220000000a00 */
[----:B------:R-:W5:Y:S01]  /*0080*/  LDCU.64 UR6, c[0x4][0x8] ;  /* 0x01000100ff0677ac */ /* 0x000f620008000a00 */
[----:B--2---:R-:W-:-:S05]  /*0090*/  IADD3 R28, P0, PT, R1, UR4, RZ ;  /* 0x00000004011c7c10 */ /* 0x004fca000ff1e0ff */
[----:B0-----:R-:W-:Y:S02]  /*00a0*/  IMAD.X R2, RZ, RZ, UR5, P0 ;  /* 0x00000005ff027e24 */ /* 0x001fe400080e06ff */
[----:B------:R-:W-:Y:S02]  /*00b0*/  IMAD.MOV.U32 R6, RZ, RZ, R28 ;  /* 0x000000ffff067224 */ /* 0x000fe400078e001c */
[----:B-----5:R-:W-:Y:S02]  /*00c0*/  IMAD.U32 R4, RZ, RZ, UR6 ;  /* 0x00000006ff047e24 */ /* 0x020fe4000f8e00ff */
[----:B------:R-:W-:Y:S02]  /*00d0*/  IMAD.U32 R5, RZ, RZ, UR7 ;  /* 0x00000007ff057e24 */ /* 0x000fe4000f8e00ff */
[----:B------:R-:W-:Y:S01]  /*00e0*/  IMAD.MOV.U32 R7, RZ, RZ, R2 ;  /* 0x000000ffff077224 */ /* 0x000fe200078e0002 */
[----:B-1----:R3:W-:Y:S06]  /*00f0*/  STL.64 [R1], R26 ;  /* 0x0000001a01007387 */ /* 0x0027ec0000100a00 */
[----:B------:R-:W-:-:S07]  /*0100*/  LEPC R20, `(.L_x_0) ;  /* 0x000000001014794e */ /* 0x000fce0000000000 */
[----:B---34-:R-:W-:Y:S05]  /*0110*/  CALL.ABS.NOINC R8 ;  /* 0x0000000008007343 */ /* 0x018fea0003c00000 */
.L_x_0:
[----:B------:R-:W0:Y:S02]  /*0120*/  LDC R30, c[0x0][0x398] ;  /* 0x0000e600ff1e7b82 */ /* 0x000e240000000800 */
[----:B0-----:R-:W-:-:S13]  /*0130*/  ISETP.GE.AND P0, PT, R27, R30, PT ;  /* 0x0000001e1b00720c */ /* 0x001fda0003f06270 */
[----:B------:R-:W-:Y:S05]  /*0140*/  @P0 EXIT ;  /* 0x000000000000094d */ /* 0x000fea0003800000 */
[----:B------:R-:W0:Y:S01]  /*0150*/  LDC R32, c[0x0][0x364] ;  /* 0x0000d900ff207b82 */ /* 0x000e220000000800 */
[C---:B------:R-:W-:Y:S01]  /*0160*/  IMAD R30, R26.reuse, R30, RZ ;  /* 0x0000001e1a1e7224 */ /* 0x040fe200078e02ff */
[----:B------:R-:W-:-:S06]  /*0170*/  LOP3.LUT R34, R26, R27, RZ, 0xfc, !PT ;  /* 0x0000001b1a227212 */ /* 0x000fcc00078efcff */
[----:B------:R-:W1:Y:S02]  /*0180*/  LDC.64 R24, c[0x0][0x358] ;  /* 0x0000d600ff187b82 */ /* 0x000e640000000a00 */
.L_x_48:
[----:B--2---:R-:W2:Y:S01]  /*0190*/  LDCU UR4, c[0x0][0x398] ;  /* 0x00007300ff0477ac */ /* 0x004ea20008000800 */
[----:B-1-34-:R-:W3:Y:S01]  /*01a0*/  LDC.64 R18, c[0x0][0x380] ;  /* 0x0000e000ff127b82 */ /* 0x01aee20000000a00 */
[----:B------:R-:W-:Y:S02]  /*01b0*/  IMAD.IADD R3, R30, 0x1, R27 ;  /* 0x000000011e037824 */ /* 0x000fe400078e021b */
[----:B------:R-:W-:Y:S01]  /*01c0*/  IMAD.MOV.U32 R29, RZ, RZ, RZ ;  /* 0x000000ffff1d7224 */ /* 0x000fe200078e00ff */
[----:B--2---:R-:W-:-:S04]  /*01d0*/  UIADD3 UR5, UPT, UPT, UR4, -0x1, URZ ;  /* 0xffffffff04057890 */ /* 0x004fc8000fffe0ff */
[----:B------:R-:W-:Y:S01]  /*01e0*/  UISETP.GE.U32.AND UP0, UPT, UR5, 0x7, UPT ;  /* 0x000000070500788c */ /* 0x000fe2000bf06070 */
[----:B---3--:R-:W-:-:S08]  /*01f0*/  IMAD.WIDE R18, R3, 0x4, R18 ;  /* 0x0000000403127825 */ /* 0x008fd000078e0212 */
[----:B------:R-:W-:Y:S05]  /*0200*/  BRA.U !UP0, `(.L_x_1) ;  /* 0x0000000d08c47547 */ /* 0x000fea000b800000 */
[----:B------:R-:W2:Y:S01]  /*0210*/  LDCU.64 UR6, c[0x0][0x388] ;  /* 0x00007100ff0677ac */ /* 0x000ea20008000a00 */
[----:B------:R-:W-:Y:S01]  /*0220*/  BSSY.RECONVERGENT B7, `(.L_x_2) ;  /* 0x00000ec000077945 */ /* 0x000fe20003800200 */
[----:B------:R-:W-:Y:S01]  /*0230*/  IMAD.MOV.U32 R33, RZ, RZ, R27 ;  /* 0x000000ffff217224 */ /* 0x000fe200078e001b */
[----:B------:R-:W-:Y:S01]  /*0240*/  ULOP3.LUT UR4, UR4, 0xfffffff8, URZ, 0xc0, !UPT ;  /* 0xfffffff804047892 */ /* 0x000fe2000f8ec0ff */
[----:B------:R-:W-:-:S03]  /*0250*/  IMAD.MOV.U32 R31, RZ, RZ, R30 ;  /* 0x000000ffff1f7224 */ /* 0x000fc600078e001e */
[----:B------:R-:W-:-:S06]  /*0260*/  UIADD3 UR4, UPT, UPT, -UR4, URZ, URZ ;  /* 0x000000ff04047290 */ /* 0x000fcc000fffe1ff */
[----:B------:R-:W-:Y:S01]  /*0270*/  IMAD.U32 R29, RZ, RZ, UR4 ;  /* 0x00000004ff1d7e24 */ /* 0x000fe2000f8e00ff */
[----:B--2---:R-:W-:-:S04]  /*0280*/  LEA R22, P0, R30, UR6, 0x2 ;  /* 0x000000061e167c11 */ /* 0x004fc8000f8010ff */
[----:B------:R-:W-:Y:S02]  /*0290*/  IADD3 R22, P1, PT, R22, 0x10, RZ ;  /* 0x0000001016167810 */ /* 0x000fe40007f3e0ff */
[----:B------:R-:W-:-:S05]  /*02a0*/  LEA.HI.X R23, R30, UR7, RZ, 0x2, P0 ;  /* 0x000000071e177c11 */ /* 0x000fca00080f14ff */
[----:B------:R-:W-:-:S07]  /*02b0*/  IMAD.X R23, RZ, RZ, R23, P1 ;  /* 0x000000ffff177224 */ /* 0x000fce00008e0617 */
.L_x_26:
[----:B------:R-:W-:Y:S01]  /*02c0*/  ISETP.NE.AND P0, PT, R34, RZ, PT ;  /* 0x000000ff2200720c */ /* 0x000fe20003f05270 */
[----:B------:R-:W-:Y:S03]  /*02d0*/  BSSY.RECONVERGENT B6, `(.L_x_3) ;  /* 0x000000d000067945 */ /* 0x000fe60003800200 */
[----:B------:R-:W-:-:S09]  /*02e0*/  P2R R26, PR, RZ, 0x1 ;  /* 0x00000001ff1a7803 */ /* 0x000fd20000000000 */
[----:B--234-:R-:W-:Y:S05]  /*02f0*/  @P0 BRA `(.L_x_4) ;  /* 0x0000000000280947 */ /* 0x01cfea0003800000 */
[----:B------:R-:W-:Y:S01]  /*0300*/  MOV R8, 0x0 ;  /* 0x0000000000087802 */ /* 0x000fe20000000f00 */
[----:B------:R2:W-:Y:S01]  /*0310*/  STL [R1], R27 ;  /* 0x0000001b01007387 */ /* 0x0005e20000100800 */
[----:B------:R-:W3:Y:S01]  /*0320*/  LDCU.64 UR4, c[0x4][0x10] ;  /* 0x01000200ff0477ac */ /* 0x000ee20008000a00 */
[----:B------:R-:W-:Y:S02]  /*0330*/  IMAD.MOV.U32 R6, RZ, RZ, R28 ;  /* 0x000000ffff067224 */ /* 0x000fe400078e001c */
[----:B------:R-:W-:Y:S01]  /*0340*/  IMAD.MOV.U32 R7, RZ, RZ, R2 ;  /* 0x000000ffff077224 */ /* 0x000fe200078e0002 */
[----:B------:R-:W4:Y:S01]  /*0350*/  LDC.64 R8, c[0x4][R8] ;  /* 0x0100000008087b82 */ /* 0x000f220000000a00 */
[----:B---3--:R-:W-:Y:S02]  /*0360*/  IMAD.U32 R4, RZ, RZ, UR4 ;  /* 0x00000004ff047e24 */ /* 0x008fe4000f8e00ff */
[----:B--2---:R-:W-:-:S07]  /*0370*/  IMAD.U32 R5, RZ, RZ, UR5 ;  /* 0x00000005ff057e24 */ /* 0x004fce000f8e00ff */
[----:B------:R-:W-:-:S07]  /*0380*/  LEPC R20, `(.L_x_4) ;  /* 0x000000001014794e */ /* 0x000fce0000000000 */
[----:B01--4-:R-:W-:Y:S05]  /*0390*/  CALL.ABS.NOINC R8 ;  /* 0x0000000008007343 */ /* 0x013fea0003c00000 */
.L_x_4:
[----:B------:R-:W-:Y:S05]  /*03a0*/  BSYNC.RECONVERGENT B6 ;  /* 0x0000000000067941 */ /* 0x000fea0003800200 */
.L_x_3:
[----:B------:R-:W2:Y:S01]  /*03b0*/  LDC.64 R4, c[0x0][0x388] ;  /* 0x0000e200ff047b82 */ /* 0x000ea20000000a00 */
[C---:B-1----:R-:W-:Y:S02]  /*03c0*/  R2UR UR4, R24.reuse ;  /* 0x00000000180472ca */ /* 0x042fe400000e0000 */
[C---:B------:R-:W-:Y:S02]  /*03d0*/  R2UR UR5, R25.reuse ;  /* 0x00000000190572ca */ /* 0x040fe400000e0000 */
[C---:B------:R-:W-:Y:S02]  /*03e0*/  R2UR UR8, R24.reuse ;  /* 0x00000000180872ca */ /* 0x040fe400000e0000 */
[C---:B------:R-:W-:Y:S01]  /*03f0*/  R2UR UR9, R25.reuse ;  /* 0x00000000190972ca */ /* 0x040fe200000e0000 */
[----:B------:R-:W1:Y:S01]  /*0400*/  LDC.64 R16, c[0x0][0x390] ;  /* 0x0000e400ff107b82 */ /* 0x000e620000000a00 */
[----:B------:R-:W-:Y:S02]  /*0410*/  R2UR UR6, R24 ;  /* 0x00000000180672ca */ /* 0x000fe400000e0000 */
[----:B------:R-:W-:-:S02]  /*0420*/  R2UR UR7, R25 ;  /* 0x00000000190772ca */ /* 0x000fc400000e0000 */
[----:B------:R-:W-:-:S07]  /*0430*/  ISETP.NE.AND P6, PT, R26, RZ, PT ;  /* 0x000000ff1a00720c */ /* 0x000fce0003fc5270 */
[----:B------:R-:W3:Y:S01]  /*0440*/  LDG.E R7, desc[UR8][R18.64] ;  /* 0x0000000812077981 */ /* 0x000ee2000c1e1900 */
[----:B--2---:R-:W-:-:S06]  /*0450*/  IMAD.WIDE.U32 R4, R31, 0x4, R4 ;  /* 0x000000041f047825 */ /* 0x004fcc00078e0004 */
[----:B------:R-:W3:Y:S01]  /*0460*/  LDG.E R4, desc[UR4][R4.64] ;  /* 0x0000000404047981 */ /* 0x000ee2000c1e1900 */
[----:B-1----:R-:W-:-:S05]  /*0470*/  IMAD.WIDE R16, R33, 0x4, R16 ;  /* 0x0000000421107825 */ /* 0x002fca00078e0210 */
[----:B------:R-:W3:Y:S01]  /*0480*/  LDG.E R3, desc[UR6][R16.64] ;  /* 0x0000000610037981 */ /* 0x000ee2000c1e1900 */
[----:B------:R-:W-:Y:S01]  /*0490*/  BSSY.RECONVERGENT B6, `(.L_x_5) ;  /* 0x0000011000067945 */ /* 0x000fe20003800200 */
[----:B---3--:R-:W-:-:S05]  /*04a0*/  FFMA R3, R4, R3, R7 ;  /* 0x0000000304037223 */ /* 0x008fca0000000007 */
[----:B------:R1:W-:Y:S01]  /*04b0*/  STG.E desc[UR4][R18.64], R3 ;  /* 0x0000000312007986 */ /* 0x0003e2000c101904 */
[----:B------:R-:W-:Y:S05]  /*04c0*/  @P6 BRA `(.L_x_6) ;  /* 0x0000000000346947 */ /* 0x000fea0003800000 */
        /* <DEDUP_REMOVED lines=10> */
.L_x_7:
[----:B------:R-:W-:Y:S02]  /*0570*/  R2UR UR4, R24 ;  /* 0x00000000180472ca */ /* 0x000fe400000e0000 */
[----:B------:R-:W-:-:S13]  /*0580*/  R2UR UR5, R25 ;  /* 0x00000000190572ca */ /* 0x000fda00000e0000 */
[----:B------:R2:W5:Y:S02]  /*0590*/  LDG.E R3, desc[UR4][R18.64] ;  /* 0x0000000412037981 */ /* 0x000564000c1e1900 */
.L_x_6:
[----:B------:R-:W-:Y:S05]  /*05a0*/  BSYNC.RECONVERGENT B6 ;  /* 0x0000000000067941 */ /* 0x000fea0003800200 */
.L_x_5:
[----:B------:R-:W3:Y:S01]  /*05b0*/  LDC R5, c[0x0][0x398] ;  /* 0x0000e600ff057b82 */ /* 0x000ee20000000800 */
[C---:B------:R-:W-:Y:S02]  /*05c0*/  R2UR UR4, R24.reuse ;  /* 0x00000000180472ca */ /* 0x040fe400000e0000 */
[C---:B------:R-:W-:Y:S02]  /*05d0*/  R2UR UR5, R25.reuse ;  /* 0x00000000190572ca */ /* 0x040fe400000e0000 */
[----:B------:R-:W-:Y:S02]  /*05e0*/  R2UR UR6, R24 ;  /* 0x00000000180672ca */ /* 0x000fe400000e0000 */
[----:B------:R-:W-:Y:S02]  /*05f0*/  R2UR UR7, R25 ;  /* 0x00000000190772ca */ /* 0x000fe400000e0000 */
[----:B------:R-:W-:-:S07]  /*0600*/  ISETP.NE.AND P0, PT, R26, RZ, PT ;  /* 0x000000ff1a00720c */ /* 0x000fce0003f05270 */
[----:B------:R-:W1:Y:S01]  /*0610*/  LDG.E R0, desc[UR4][R22.64+-0xc] ;  /* 0xfffff40416007981 */ /* 0x000e62000c1e1900 */
[----:B---3--:R-:W-:-:S05]  /*0620*/  IMAD.WIDE R16, R5, 0x4, R16 ;  /* 0x0000000405107825 */ /* 0x008fca00078e0210 */
[----:B------:R-:W1:Y:S01]  /*0630*/  LDG.E R4, desc[UR6][R16.64] ;  /* 0x0000000610047981 */ /* 0x000e62000c1e1900 */
[----:B------:R-:W-:Y:S01]  /*0640*/  BSSY.RECONVERGENT B6, `(.L_x_8) ;  /* 0x0000011000067945 */ /* 0x000fe20003800200 */
[----:B-1---5:R-:W-:-:S05]  /*0650*/  FFMA R3, R0, R4, R3 ;  /* 0x0000000400037223 */ /* 0x022fca0000000003 */
[----:B------:R1:W-:Y:S01]  /*0660*/  STG.E desc[UR4][R18.64], R3 ;  /* 0x0000000312007986 */ /* 0x0003e2000c101904 */
[----:B------:R-:W-:Y:S05]  /*0670*/  @P0 BRA `(.L_x_9) ;  /* 0x0000000000340947 */ /* 0x000fea0003800000 */
[----:B------:R-:W-:Y:S01]  /*0680*/  MOV R8, 0x0 ;  /* 0x0000000000087802 */ /* 0x000fe20000000f00 */
[----:B------:R3:W-:Y:S01]  /*0690*/  STL [R1], R27 ;  /* 0x0000001b01007387 */ /* 0x0007e20000100800 */
[----:B------:R-:W4:Y:S01]  /*06a0*/  LDCU.64 UR4, c[0x4][0x10] ;  /* 0x01000200ff0477ac */ /* 0x000f220008000a00 */
[----:B------:R-:W-:Y:S02]  /*06b0*/  IMAD.MOV.U32 R6, RZ, RZ, R28 ;  /* 0x000000ffff067224 */ /* 0x000fe400078e001c */
[----:B------:R-:W-:Y:S01]  /*06c0*/  IMAD.MOV.U32 R7, RZ, RZ, R2 ;  /* 0x000000ffff077224 */ /* 0x000fe200078e0002 */
[----:B------:R-:W0:Y:S01]  /*06d0*/  LDC.64 R8, c[0x4][R8] ;  /* 0x0100000008087b82 */ /* 0x000e220000000a00 */
[----:B----4-:R-:W-:Y:S02]  /*06e0*/  IMAD.U32 R4, RZ, RZ, UR4 ;  /* 0x00000004ff047e24 */ /* 0x010fe4000f8e00ff */
[----:B---3--:R-:W-:-:S07]  /*06f0*/  IMAD.U32 R5, RZ, RZ, UR5 ;  /* 0x00000005ff057e24 */ /* 0x008fce000f8e00ff */
[----:B------:R-:W-:-:S07]  /*0700*/  LEPC R20, `(.L_x_10) ;  /* 0x000000001014794e */ /* 0x000fce0000000000 */
[----:B012---:R-:W-:Y:S05]  /*0710*/  CALL.ABS.NOINC R8 ;  /* 0x0000000008007343 */ /* 0x007fea0003c00000 */
.L_x_10:
[----:B------:R-:W-:Y:S02]  /*0720*/  R2UR UR4, R24 ;  /* 0x00000000180472ca */ /* 0x000fe400000e0000 */
[----:B------:R-:W-:-:S13]  /*0730*/  R2UR UR5, R25 ;  /* 0x00000000190572ca */ /* 0x000fda00000e0000 */
[----:B------:R3:W5:Y:S02]  /*0740*/  LDG.E R3, desc[UR4][R18.64] ;  /* 0x0000000412037981 */ /* 0x000764000c1e1900 */
.L_x_9:
[----:B------:R-:W-:Y:S05]  /*0750*/  BSYNC.RECONVERGENT B6 ;  /* 0x0000000000067941 */ /* 0x000fea0003800200 */
.L_x_8:
[----:B------:R-:W4:Y:S01]  /*0760*/  LDC R5, c[0x0][0x398] ;  /* 0x0000e600ff057b82 */ /* 0x000f220000000800 */
[C---:B------:R-:W-:Y:S02]  /*0770*/  R2UR UR4, R24.reuse ;  /* 0x00000000180472ca */ /* 0x040fe400000e0000 */
[C---:B------:R-:W-:Y:S02]  /*0780*/  R2UR UR5, R25.reuse ;  /* 0x00000000190572ca */ /* 0x040fe400000e0000 */
[----:B------:R-:W-:Y:S02]  /*0790*/  R2UR UR6, R24 ;  /* 0x00000000180672ca */ /* 0x000fe400000e0000 */
[----:B------:R-:W-:Y:S02]  /*07a0*/  R2UR UR7, R25 ;  /* 0x00000000190772ca */ /* 0x000fe400000e0000 */
[----:B------:R-:W-:-:S07]  /*07b0*/  ISETP.NE.AND P0, PT, R26, RZ, PT ;  /* 0x000000ff1a00720c */ /* 0x000fce0003f05270 */
[----:B------:R-:W1:Y:S01]  /*07c0*/  LDG.E R0, desc[UR4][R22.64+-0x8] ;  /* 0xfffff80416007981 */ /* 0x000e62000c1e1900 */
[----:B----4-:R-:W-:-:S05]  /*07d0*/  IMAD.WIDE R16, R5, 0x4, R16 ;  /* 0x0000000405107825 */ /* 0x010fca00078e0210 */
[----:B------:R-:W1:Y:S01]  /*07e0*/  LDG.E R4, desc[UR6][R16.64] ;  /* 0x0000000610047981 */ /* 0x000e62000c1e1900 */
[----:B------:R-:W-:Y:S01]  /*07f0*/  BSSY.RECONVERGENT B6, `(.L_x_11) ;  /* 0x0000011000067945 */ /* 0x000fe20003800200 */
[----:B-1---5:R-:W-:-:S05]  /*0800*/  FFMA R3, R0, R4, R3 ;  /* 0x0000000400037223 */ /* 0x022fca0000000003 */
[----:B------:R1:W-:Y:S01]  /*0810*/  STG.E desc[UR4][R18.64], R3 ;  /* 0x0000000312007986 */ /* 0x0003e2000c101904 */
[----:B------:R-:W-:Y:S05]  /*0820*/  @P0 BRA `(.L_x_12) ;  /* 0x0000000000340947 */ /* 0x000fea0003800000 */
[----:B------:R-:W-:Y:S01]  /*0830*/  MOV R8, 0x0 ;  /* 0x0000000000087802 */ /* 0x000fe20000000f00 */
[----:B------:R4:W-:Y:S01]  /*0840*/  STL [R1], R27 ;  /* 0x0000001b01007387 */ /* 0x0009e20000100800 */
[----:B------:R-:W5:Y:S01]  /*0850*/  LDCU.64 UR4, c[0x4][0x10] ;  /* 0x01000200ff0477ac */ /* 0x000f620008000a00 */
[----:B------:R-:W-:Y:S02]  /*0860*/  IMAD.MOV.U32 R6, RZ, RZ, R28 ;  /* 0x000000ffff067224 */ /* 0x000fe400078e001c */
[----:B------:R-:W-:Y:S01]  /*0870*/  IMAD.MOV.U32 R7, RZ, RZ, R2 ;  /* 0x000000ffff077224 */ /* 0x000fe200078e0002 */
[----:B------:R-:W0:Y:S01]  /*0880*/  LDC.64 R8, c[0x4][R8] ;  /* 0x0100000008087b82 */ /* 0x000e220000000a00 */
[----:B-----5:R-:W-:Y:S02]  /*0890*/  IMAD.U32 R4, RZ, RZ, UR4 ;  /* 0x00000004ff047e24 */ /* 0x020fe4000f8e00ff */
[----:B----4-:R-:W-:-:S07]  /*08a0*/  IMAD.U32 R5, RZ, RZ, UR5 ;  /* 0x00000005ff057e24 */ /* 0x010fce000f8e00ff */
[----:B------:R-:W-:-:S07]  /*08b0*/  LEPC R20, `(.L_x_13) ;  /* 0x000000001014794e */ /* 0x000fce0000000000 */
[----:B0123--:R-:W-:Y:S05]  /*08c0*/  CALL.ABS.NOINC R8 ;  /* 0x0000000008007343 */ /* 0x00ffea0003c00000 */
.L_x_13:
[----:B------:R-:W-:Y:S02]  /*08d0*/  R2UR UR4, R24 ;  /* 0x00000000180472ca */ /* 0x000fe400000e0000 */
[----:B------:R-:W-:-:S13]  /*08e0*/  R2UR UR5, R25 ;  /* 0x00000000190572ca */ /* 0x000fda00000e0000 */
[----:B------:R4:W5:Y:S02]  /*08f0*/  LDG.E R3, desc[UR4][R18.64] ;  /* 0x0000000412037981 */ /* 0x000964000c1e1900 */
.L_x_12:
[----:B------:R-:W-:Y:S05]  /*0900*/  BSYNC.RECONVERGENT B6 ;  /* 0x0000000000067941 */ /* 0x000fea0003800200 */
.L_x_11:
[----:B------:R-:W0:Y:S01]  /*0910*/  LDC R5, c[0x0][0x398] ;  /* 0x0000e600ff057b82 */ /* 0x000e220000000800 */
[C---:B------:R-:W-:Y:S02]  /*0920*/  R2UR UR4, R24.reuse ;  /* 0x00000000180472ca */ /* 0x040fe400000e0000 */
[C---:B------:R-:W-:Y:S02]  /*0930*/  R2UR UR5, R25.reuse ;  /* 0x00000000190572ca */ /* 0x040fe400000e0000 */
[----:B------:R-:W-:Y:S02]  /*0940*/  R2UR UR6, R24 ;  /* 0x00000000180672ca */ /* 0x000fe400000e0000 */
[----:B------:R-:W-:Y:S02]  /*0950*/  R2UR UR7, R25 ;  /* 0x00000000190772ca */ /* 0x000fe400000e0000 */
[----:B------:R-:W-:-:S07]  /*0960*/  ISETP.NE.AND P0, PT, R26, RZ, PT ;  /* 0x000000ff1a00720c */ /* 0x000fce0003f05270 */
[----:B------:R-:W1:Y:S01]  /*0970*/  LDG.E R0, desc[UR4][R22.64+-0x4] ;  /* 0xfffffc0416007981 */ /* 0x000e62000c1e1900 */
[----:B0-----:R-:W-:-:S05]  /*0980*/  IMAD.WIDE R16, R5, 0x4, R16 ;  /* 0x0000000405107825 */ /* 0x001fca00078e0210 */
        /* <DEDUP_REMOVED lines=12> */
[----:B-1----:R-:W-:-:S07]  /*0a50*/  IMAD.U32 R5, RZ, RZ, UR5 ;  /* 0x00000005ff057e24 */ /* 0x002fce000f8e00ff */
[----:B------:R-:W-:-:S07]  /*0a60*/  LEPC R20, `(.L_x_16) ;  /* 0x000000001014794e */ /* 0x000fce0000000000 */
[----:B0-234-:R-:W-:Y:S05]  /*0a70*/  CALL.ABS.NOINC R8 ;  /* 0x0000000008007343 */ /* 0x01dfea0003c00000 */
.L_x_16:
[----:B------:R-:W-:Y:S02]  /*0a80*/  R2UR UR4, R24 ;  /* 0x00000000180472ca */ /* 0x000fe400000e0000 */
[----:B------:R-:W-:-:S13]  /*0a90*/  R2UR UR5, R25 ;  /* 0x00000000190572ca */ /* 0x000fda00000e0000 */
[----:B------:R1:W5:Y:S02]  /*0aa0*/  LDG.E R3, desc[UR4][R18.64] ;  /* 0x0000000412037981 */ /* 0x000364000c1e1900 */
.L_x_15:
[----:B------:R-:W-:Y:S05]  /*0ab0*/  BSYNC.RECONVERGENT B6 ;  /* 0x0000000000067941 */ /* 0x000fea0003800200 */
.L_x_14:
[----:B------:R-:W2:Y:S01]  /*0ac0*/  LDC R5, c[0x0][0x398] ;  /* 0x0000e600ff057b82 */ /* 0x000ea20000000800 */
[C---:B------:R-:W-:Y:S02]  /*0ad0*/  R2UR UR4, R24.reuse ;  /* 0x00000000180472ca */ /* 0x040fe400000e0000 */
[C---:B------:R-:W-:Y:S02]  /*0ae0*/  R2UR UR5, R25.reuse ;  /* 0x00000000190572ca */ /* 0x040fe400000e0000 */
[----:B------:R-:W-:Y:S02]  /*0af0*/  R2UR UR6, R24 ;  /* 0x00000000180672ca */ /* 0x000fe400000e0000 */
[----:B------:R-:W-:Y:S02]  /*0b00*/  R2UR UR7, R25 ;  /* 0x00000000190772ca */ /* 0x000fe400000e0000 */
[----:B------:R-:W-:-:S07]  /*0b10*/  ISETP.NE.AND P0, PT, R26, RZ, PT ;  /* 0x000000ff1a00720c */ /* 0x000fce0003f05270 */
[----:B------:R-:W0:Y:S01]  /*0b20*/  LDG.E R0, desc[UR4][R22.64] ;  /* 0x0000000416007981 */ /* 0x000e22000c1e1900 */
[----:B--2---:R-:W-:-:S05]  /*0b30*/  IMAD.WIDE R16, R5, 0x4, R16 ;  /* 0x0000000405107825 */ /* 0x004fca00078e0210 */
[----:B------:R-:W0:Y:S01]  /*0b40*/  LDG.E R4, desc[UR6][R16.64] ;  /* 0x0000000610047981 */ /* 0x000e22000c1e1900 */
[----:B------:R-:W-:Y:S01]  /*0b50*/  BSSY.RECONVERGENT B6, `(.L_x_17) ;  /* 0x0000011000067945 */ /* 0x000fe20003800200 */
[----:B0----5:R-:W-:-:S05]  /*0b60*/  FFMA R3, R0, R4, R3 ;  /* 0x0000000400037223 */ /* 0x021fca0000000003 */
        /* <DEDUP_REMOVED lines=9> */
[----:B--2---:R-:W-:-:S07]  /*0c00*/  IMAD.U32 R5, RZ, RZ, UR5 ;  /* 0x00000005ff057e24 */ /* 0x004fce000f8e00ff */
[----:B------:R-:W-:-:S07]  /*0c10*/  LEPC R20, `(.L_x_19) ;  /* 0x000000001014794e */ /* 0x000fce0000000000 */
[----:B01-34-:R-:W-:Y:S05]  /*0c20*/  CALL.ABS.NOINC R8 ;  /* 0x0000000008007343 */ /* 0x01bfea0003c00000 */
.L_x_19:
[----:B------:R-:W-:Y:S02]  /*0c30*/  R2UR UR4, R24 ;  /* 0x00000000180472ca */ /* 0x000fe400000e0000 */
[----:B------:R-:W-:-:S13]  /*0c40*/  R2UR UR5, R25 ;  /* 0x00000000190572ca */ /* 0x000fda00000e0000 */
[----:B------:R2:W5:Y:S02]  /*0c50*/  LDG.E R3, desc[UR4][R18.64] ;  /* 0x0000000412037981 */ /* 0x000564000c1e1900 */
.L_x_18:
[----:B------:R-:W-:Y:S05]  /*0c60*/  BSYNC.RECONVERGENT B6 ;  /* 0x0000000000067941 */ /* 0x000fea0003800200 */
.L_x_17:
[----:B------:R-:W1:Y:S01]  /*0c70*/  LDC R5, c[0x0][0x398] ;  /* 0x0000e600ff057b82 */ /* 0x000e620000000800 */
[C---:B------:R-:W-:Y:S02]  /*0c80*/  R2UR UR4, R24.reuse ;  /* 0x00000000180472ca */ /* 0x040fe400000e0000 */
[C---:B------:R-:W-:Y:S02]  /*0c90*/  R2UR UR5, R25.reuse ;  /* 0x00000000190572ca */ /* 0x040fe400000e0000 */
[----:B------:R-:W-:Y:S02]  /*0ca0*/  R2UR UR6, R24 ;  /* 0x00000000180672ca */ /* 0x000fe400000e0000 */
[----:B------:R-:W-:Y:S02]  /*0cb0*/  R2UR UR7, R25 ;  /* 0x00000000190772ca */ /* 0x000fe400000e0000 */
[----:B------:R-:W-:-:S07]  /*0cc0*/  ISETP.NE.AND P0, PT, R26, RZ, PT ;  /* 0x000000ff1a00720c */ /* 0x000fce0003f05270 */
[----:B------:R-:W0:Y:S01]  /*0cd0*/  LDG.E R0, desc[UR4][R22.64+0x4] ;  /* 0x0000040416007981 */ /* 0x000e22000c1e1900 */
[----:B-1----:R-:W-:-:S05]  /*0ce0*/  IMAD.WIDE R16, R5, 0x4, R16 ;  /* 0x0000000405107825 */ /* 0x002fca00078e0210 */
        /* <DEDUP_REMOVED lines=15> */
.L_x_22:
[----:B------:R-:W-:Y:S02]  /*0de0*/  R2UR UR4, R24 ;  /* 0x00000000180472ca */ /* 0x000fe400000e0000 */
[----:B------:R-:W-:-:S13]  /*0df0*/  R2UR UR5, R25 ;  /* 0x00000000190572ca */ /* 0x000fda00000e0000 */
[----:B------:R1:W5:Y:S02]  /*0e00*/  LDG.E R3, desc[UR4][R18.64] ;  /* 0x0000000412037981 */ /* 0x000364000c1e1900 */
.L_x_21:
[----:B------:R-:W-:Y:S05]  /*0e10*/  BSYNC.RECONVERGENT B6 ;  /* 0x0000000000067941 */ /* 0x000fea0003800200 */
.L_x_20:
        /* <DEDUP_REMOVED lines=23> */
.L_x_25:
[----:B------:R-:W-:Y:S02]  /*0f90*/  R2UR UR4, R24 ;  /* 0x00000000180472ca */ /* 0x000fe400000e0000 */
[----:B------:R-:W-:-:S13]  /*0fa0*/  R2UR UR5, R25 ;  /* 0x00000000190572ca */ /* 0x000fda00000e0000 */
[----:B------:R2:W5:Y:S02]  /*0fb0*/  LDG.E R3, desc[UR4][R18.64] ;  /* 0x0000000412037981 */ /* 0x000564000c1e1900 */
.L_x_24:
[----:B------:R-:W-:Y:S05]  /*0fc0*/  BSYNC.RECONVERGENT B6 ;  /* 0x0000000000067941 */ /* 0x000fea0003800200 */
.L_x_23:
[----:B------:R-:W1:Y:S01]  /*0fd0*/  LDC R4, c[0x0][0x398] ;  /* 0x0000e600ff047b82 */ /* 0x000e620000000800 */
[C---:B------:R-:W-:Y:S02]  /*0fe0*/  R2UR UR4, R24.reuse ;  /* 0x00000000180472ca */ /* 0x040fe400000e0000 */
[C---:B------:R-:W-:Y:S02]  /*0ff0*/  R2UR UR5, R25.reuse ;  /* 0x00000000190572ca */ /* 0x040fe400000e0000 */
[----:B------:R-:W-:Y:S02]  /*1000*/  R2UR UR6, R24 ;  /* 0x00000000180672ca */ /* 0x000fe400000e0000 */
[----:B------:R-:W-:-:S09]  /*1010*/  R2UR UR7, R25 ;  /* 0x00000000190772ca */ /* 0x000fd200000e0000 */
[----:B------:R3:W0:Y:S01]  /*1020*/  LDG.E R0, desc[UR4][R22.64+0xc] ;  /* 0x00000c0416007981 */ /* 0x000622000c1e1900 */
[----:B-1----:R-:W-:-:S06]  /*1030*/  IMAD.WIDE R16, R4, 0x4, R16 ;  /* 0x0000000404107825 */ /* 0x002fcc00078e0210 */
[----:B------:R-:W0:Y:S01]  /*1040*/  LDG.E R16, desc[UR6][R16.64] ;  /* 0x0000000610107981 */ /* 0x000e22000c1e1900 */
[----:B------:R-:W-:-:S05]  /*1050*/  VIADD R29, R29, 0x8 ;  /* 0x000000081d1d7836 */ /* 0x000fca0000000000 */
[----:B------:R-:W-:Y:S02]  /*1060*/  ISETP.NE.AND P0, PT, R29, RZ, PT ;  /* 0x000000ff1d00720c */ /* 0x000fe40003f05270 */
[----:B---3--:R-:W-:Y:S01]  /*1070*/  IADD3 R22, P1, PT, R22, 0x20, RZ ;  /* 0x0000002016167810 */ /* 0x008fe20007f3e0ff */
[----:B------:R-:W-:Y:S02]  /*1080*/  IMAD R33, R4, 0x8, R33 ;  /* 0x0000000804217824 */ /* 0x000fe400078e0221 */
[----:B------:R-:W-:Y:S02]  /*1090*/  VIADD R31, R31, 0x8 ;  /* 0x000000081f1f7836 */ /* 0x000fe40000000000 */
[----:B------:R-:W-:Y:S02]  /*10a0*/  IMAD.X R23, RZ, RZ, R23, P1 ;  /* 0x000000ffff177224 */ /* 0x000fe400008e0617 */
[----:B0----5:R-:W-:-:S05]  /*10b0*/  FFMA R3, R0, R16, R3 ;  /* 0x0000001000037223 */ /* 0x021fca0000000003 */
[----:B------:R3:W-:Y:S01]  /*10c0*/  STG.E desc[UR4][R18.64], R3 ;  /* 0x0000000312007986 */ /* 0x0007e2000c101904 */
[----:B------:R-:W-:Y:S05]  /*10d0*/  @P0 BRA `(.L_x_26) ;  /* 0xfffffff000780947 */ /* 0x000fea000383ffff */
[----:B------:R-:W-:Y:S05]  /*10e0*/  BSYNC.RECONVERGENT B7 ;  /* 0x0000000000077941 */ /* 0x000fea0003800200 */
.L_x_2:
[----:B------:R-:W0:Y:S02]  /*10f0*/  LDCU UR4, c[0x0][0x398] ;  /* 0x00007300ff0477ac */ /* 0x000e240008000800 */
[----:B0-----:R-:W-:-:S06]  /*1100*/  ULOP3.LUT UR4, UR4, 0xfffffff8, URZ, 0xc0, !UPT ;  /* 0xfffffff804047892 */ /* 0x001fcc000f8ec0ff */
[----:B------:R-:W-:-:S07]  /*1110*/  IMAD.U32 R29, RZ, RZ, UR4 ;  /* 0x00000004ff1d7e24 */ /* 0x000fce000f8e00ff */
.L_x_1:
[----:B------:R-:W5:Y:S02]  /*1120*/  LDC R26, c[0x0][0x398] ;  /* 0x0000e600ff1a7b82 */ /* 0x000f640000000800 */
[----:B-----5:R-:W-:-:S04]  /*1130*/  LOP3.LUT R0, R26, 0x7, RZ, 0xc0, !PT ;  /* 0x000000071a007812 */ /* 0x020fc800078ec0ff */
[----:B------:R-:W-:-:S13]  /*1140*/  ISETP.NE.AND P0, PT, R0, RZ, PT ;  /* 0x000000ff0000720c */ /* 0x000fda0003f05270 */
[----:B------:R-:W-:Y:S05]  /*1150*/  @!P0 BRA `(.L_x_27) ;  /* 0x0000000c00bc8947 */ /* 0x000fea0003800000 */
[----:B------:R-:W-:-:S05]  /*1160*/  VIADD R0, R0, 0xffffffff ;  /* 0xffffffff00007836 */ /* 0x000fca0000000000 */
[----:B------:R-:W-:-:S13]  /*1170*/  ISETP.GE.U32.AND P0, PT, R0, 0x3, PT ;  /* 0x000000030000780c */ /* 0x000fda0003f06070 */
[----:B------:R-:W-:Y:S05]  /*1180*/  @!P0 BRA `(.L_x_28) ;  /* 0x0000000400f08947 */ /* 0x000fea0003800000 */
[----:B------:R-:W-:Y:S01]  /*1190*/  ISETP.NE.AND P0, PT, R34, RZ, PT ;  /* 0x000000ff2200720c */ /* 0x000fe20003f05270 */
[----:B------:R-:W-:Y:S03]  /*11a0*/  BSSY.RECONVERGENT B6, `(.L_x_29) ;  /* 0x000000d000067945 */ /* 0x000fe60003800200 */
[----:B------:R-:W-:-:S09]  /*11b0*/  P2R R31, PR, RZ, 0x1 ;  /* 0x00000001ff1f7803 */ /* 0x000fd20000000000 */
        /* <DEDUP_REMOVED lines=8> */
[----:B------:R-:W-:-:S07]  /*1240*/  IMAD.U32 R5, RZ, RZ, UR5 ;  /* 0x00000005ff057e24 */ /* 0x000fce000f8e00ff */
[----:B------:R-:W-:-:S07]  /*1250*/  LEPC R20, `(.L_x_30) ;  /* 0x000000001014794e */ /* 0x000fce0000000000 */
[----:B01234-:R-:W-:Y:S05]  /*1260*/  CALL.ABS.NOINC R8 ;  /* 0x0000000008007343 */ /* 0x01ffea0003c00000 */
.L_x_30:
[----:B------:R-:W-:Y:S05]  /*1270*/  BSYNC.RECONVERGENT B6 ;  /* 0x0000000000067941 */ /* 0x000fea0003800200 */
.L_x_29:
[----:B------:R-:W5:Y:S01]  /*1280*/  LDC.64 R4, c[0x0][0x388] ;  /* 0x0000e200ff047b82 */ /* 0x000f620000000a00 */
[----:B------:R-:W0:Y:S01]  /*1290*/  LDCU UR4, c[0x0][0x398] ;  /* 0x00007300ff0477ac */ /* 0x000e220008000800 */
[----:B-1----:R-:W-:Y:S01]  /*12a0*/  R2UR UR6, R24 ;  /* 0x00000000180672ca */ /* 0x002fe200000e0000 */
[----:B---3--:R-:W-:Y:S01]  /*12b0*/  IMAD.IADD R3, R30, 0x1, R29 ;  /* 0x000000011e037824 */ /* 0x008fe200078e021d */
[C---:B------:R-:W-:Y:S02]  /*12c0*/  R2UR UR7, R25.reuse ;  /* 0x00000000190772ca */ /* 0x040fe400000e0000 */
[C---:B------:R-:W-:Y:S02]  /*12d0*/  R2UR UR10, R24.reuse ;  /* 0x00000000180a72ca */ /* 0x040fe400000e0000 */
[----:B------:R-:W1:Y:S01]  /*12e0*/  LDC.64 R16, c[0x0][0x390] ;  /* 0x0000e400ff107b82 */ /* 0x000e620000000a00 */
[----:B------:R-:W-:Y:S02]  /*12f0*/  R2UR UR11, R25 ;  /* 0x00000000190b72ca */ /* 0x000fe400000e0000 */
[----:B------:R-:W-:-:S02]  /*1300*/  R2UR UR8, R24 ;  /* 0x00000000180872ca */ /* 0x000fc400000e0000 */
[----:B------:R-:W-:Y:S02]  /*1310*/  R2UR UR9, R25 ;  /* 0x00000000190972ca */ /* 0x000fe400000e0000 */
[----:B------:R-:W-:Y:S01]  /*1320*/  ISETP.NE.AND P6, PT, R31, RZ, PT ;  /* 0x000000ff1f00720c */ /* 0x000fe20003fc5270 */
[----:B0-----:R-:W-:Y:S02]  /*1330*/  IMAD R7, R29, UR4, R27 ;  /* 0x000000041d077c24 */ /* 0x001fe4000f8e021b */
[----:B-----5:R-:W-:-:S06]  /*1340*/  IMAD.WIDE.U32 R4, R3, 0x4, R4 ;  /* 0x0000000403047825 */ /* 0x020fcc00078e0004 */
[----:B------:R-:W3:Y:S01]  /*1350*/  LDG.E R4, desc[UR6][R4.64] ;  /* 0x0000000604047981 */ /* 0x000ee2000c1e1900 */
[----:B-1----:R-:W-:-:S03]  /*1360*/  IMAD.WIDE R16, R7, 0x4, R16 ;  /* 0x0000000407107825 */ /* 0x002fc600078e0210 */
[----:B------:R-:W3:Y:S04]  /*1370*/  LDG.E R7, desc[UR10][R18.64] ;  /* 0x0000000a12077981 */ /* 0x000ee8000c1e1900 */
[----:B------:R-:W3:Y:S01]  /*1380*/  LDG.E R3, desc[UR8][R16.64] ;  /* 0x0000000810037981 */ /* 0x000ee2000c1e1900 */
[----:B------:R-:W-:Y:S02]  /*1390*/  R2UR UR4, R24 ;  /* 0x00000000180472ca */ /* 0x000fe400000e0000 */
[----:B------:R-:W-:Y:S01]  /*13a0*/  R2UR UR5, R25 ;  /* 0x00000000190572ca */ /* 0x000fe200000e0000 */
[----:B------:R-:W-:Y:S01]  /*13b0*/  BSSY.RECONVERGENT B6, `(.L_x_31) ;  /* 0x0000011000067945 */ /* 0x000fe20003800200 */
[----:B---3--:R-:W-:-:S11]  /*13c0*/  FFMA R3, R4, R3, R7 ;  /* 0x0000000304037223 */ /* 0x008fd60000000007 */
[----:B------:R0:W-:Y:S01]  /*13d0*/  STG.E desc[UR4][R18.64], R3 ;  /* 0x0000000312007986 */ /* 0x0001e2000c101904 */
[----:B------:R-:W-:Y:S05]  /*13e0*/  @P6 BRA `(.L_x_32) ;  /* 0x0000000000346947 */ /* 0x000fea0003800000 */
[----:B------:R-:W-:Y:S01]  /*13f0*/  MOV R8, 0x0 ;  /* 0x0000000000087802 */ /* 0x000fe20000000f00 */
[----:B------:R1:W-:Y:S01]  /*1400*/  STL [R1], R27 ;  /* 0x0000001b01007387 */ /* 0x0003e20000100800 */
[----:B------:R-:W3:Y:S01]  /*1410*/  LDCU.64 UR4, c[0x4][0x10] ;  /* 0x01000200ff0477ac */ /* 0x000ee20008000a00 */
[----:B------:R-:W-:Y:S02]  /*1420*/  IMAD.MOV.U32 R6, RZ, RZ, R28 ;  /* 0x000000ffff067224 */ /* 0x000fe400078e001c */
[----:B------:R-:W-:Y:S01]  /*1430*/  IMAD.MOV.U32 R7, RZ, RZ, R2 ;  /* 0x000000ffff077224 */ /* 0x000fe200078e0002 */
[----:B------:R-:W0:Y:S01]  /*1440*/  LDC.64 R8, c[0x4][R8] ;  /* 0x0100000008087b82 */ /* 0x000e220000000a00 */
[----:B---3--:R-:W-:Y:S02]  /*1450*/  IMAD.U32 R4, RZ, RZ, UR4 ;  /* 0x00000004ff047e24 */ /* 0x008fe4000f8e00ff */
[----:B-1----:R-:W-:-:S07]  /*1460*/  IMAD.U32 R5, RZ, RZ, UR5 ;  /* 0x00000005ff057e24 */ /* 0x002fce000f8e00ff */
[----:B------:R-:W-:-:S07]  /*1470*/  LEPC R20, `(.L_x_33) ;  /* 0x000000001014794e */ /* 0x000fce0000000000 */
[----:B0-2-4-:R-:W-:Y:S05]  /*1480*/  CALL.ABS.NOINC R8 ;  /* 0x0000000008007343 */ /* 0x015fea0003c00000 */
.L_x_33:
[----:B------:R-:W-:Y:S02]  /*1490*/  R2UR UR4, R24 ;  /* 0x00000000180472ca */ /* 0x000fe400000e0000 */
[----:B------:R-:W-:-:S13]  /*14a0*/  R2UR UR5, R25 ;  /* 0x00000000190572ca */ /* 0x000fda00000e0000 */
[----:B------:R1:W5:Y:S02]  /*14b0*/  LDG.E R3, desc[UR4][R18.64] ;  /* 0x0000000412037981 */ /* 0x000364000c1e1900 */
.L_x_32:
[----:B------:R-:W-:Y:S05]  /*14c0*/  BSYNC.RECONVERGENT B6 ;  /* 0x0000000000067941 */ /* 0x000fea0003800200 */
.L_x_31:
[----:B------:R-:W3:Y:S01]  /*14d0*/  LDC R7, c[0x0][0x398] ;  /* 0x0000e600ff077b82 */ /* 0x000ee20000000800 */
[----:B------:R-:W2:Y:S01]  /*14e0*/  LDCU.64 UR4, c[0x0][0x388] ;  /* 0x00007100ff0477ac */ /* 0x000ea20008000a00 */
[----:B------:R-:W-:Y:S02]  /*14f0*/  IADD3 R0, P0, PT, R30, R29, RZ ;  /* 0x0000001d1e007210 */ /* 0x000fe40007f1e0ff */
[C---:B------:R-:W-:Y:S02]  /*1500*/  R2UR UR8, R24.reuse ;  /* 0x00000000180872ca */ /* 0x040fe400000e0000 */
[C---:B------:R-:W-:Y:S01]  /*1510*/  R2UR UR9, R25.reuse ;  /* 0x00000000190972ca */ /* 0x040fe200000e0000 */
[----:B------:R-:W-:Y:S01]  /*1520*/  IMAD.X R5, RZ, RZ, RZ, P0 ;  /* 0x000000ffff057224 */ /* 0x000fe200000e06ff */
[----:B------:R-:W-:Y:S02]  /*1530*/  R2UR UR6, R24 ;  /* 0x00000000180672ca */ /* 0x000fe400000e0000 */
[----:B------:R-:W-:-:S02]  /*1540*/  R2UR UR7, R25 ;  /* 0x00000000190772ca */ /* 0x000fc400000e0000 */
[----:B------:R-:W-:Y:S02]  /*1550*/  ISETP.NE.AND P1, PT, R31, RZ, PT ;  /* 0x000000ff1f00720c */ /* 0x000fe40003f25270 */
[----:B--2---:R-:W-:-:S04]  /*1560*/  LEA R22, P0, R0, UR4, 0x2 ;  /* 0x0000000400167c11 */ /* 0x004fc8000f8010ff */
[----:B------:R-:W-:Y:S01]  /*1570*/  LEA.HI.X R23, R0, UR5, R5, 0x2, P0 ;  /* 0x0000000500177c11 */ /* 0x000fe200080f1405 */
[----:B---3--:R-:W-:-:S04]  /*1580*/  IMAD.WIDE R16, R7, 0x4, R16 ;  /* 0x0000000407107825 */ /* 0x008fc800078e0210 */
[----:B------:R-:W0:Y:S04]  /*1590*/  LDG.E R0, desc[UR6][R22.64+0x4] ;  /* 0x0000040616007981 */ /* 0x000e28000c1e1900 */
[----:B------:R-:W0:Y:S01]  /*15a0*/  LDG.E R4, desc[UR8][R16.64] ;  /* 0x0000000810047981 */ /* 0x000e22000c1e1900 */
[----:B------:R-:W-:Y:S02]  /*15b0*/  R2UR UR4, R24 ;  /* 0x00000000180472ca */ /* 0x000fe400000e0000 */
[----:B------:R-:W-:Y:S01]  /*15c0*/  R2UR UR5, R25 ;  /* 0x00000000190572ca */ /* 0x000fe200000e0000 */
[----:B------:R-:W-:Y:S01]  /*15d0*/  BSSY.RECONVERGENT B6, `(.L_x_34) ;  /* 0x0000011000067945 */ /* 0x000fe20003800200 */
[----:B0----5:R-:W-:-:S11]  /*15e0*/  FFMA R3, R0, R4, R3 ;  /* 0x0000000400037223 */ /* 0x021fd60000000003 */
        /* <DEDUP_REMOVED lines=9> */
[----:B--2---:R-:W-:-:S07]  /*1680*/  IMAD.U32 R5, RZ, RZ, UR5 ;  /* 0x00000005ff057e24 */ /* 0x004fce000f8e00ff */
[----:B------:R-:W-:-:S07]  /*1690*/  LEPC R20, `(.L_x_36) ;  /* 0x000000001014794e */ /* 0x000fce0000000000 */
[----:B01--4-:R-:W-:Y:S05]  /*16a0*/  CALL.ABS.NOINC R8 ;  /* 0x0000000008007343 */ /* 0x013fea0003c00000 */
.L_x_36:
[----:B------:R-:W-:Y:S02]  /*16b0*/  R2UR UR4, R24 ;  /* 0x00000000180472ca */ /* 0x000fe400000e0000 */
[----:B------:R-:W-:-:S13]  /*16c0*/  R2UR UR5, R25 ;  /* 0x00000000190572ca */ /* 0x000fda00000e0000 */
[----:B------:R2:W5:Y:S02]  /*16d0*/  LDG.E R3, desc[UR4][R18.64] ;  /* 0x0000000412037981 */ /* 0x000564000c1e1900 */
.L_x_35:
[----:B------:R-:W-:Y:S05]  /*16e0*/  BSYNC.RECONVERGENT B6 ;  /* 0x0000000000067941 */ /* 0x000fea0003800200 */
.L_x_34:
[----:B------:R-:W3:Y:S01]  /*16f0*/  LDC R5, c[0x0][0x398] ;  /* 0x0000e600ff057b82 */ /* 0x000ee20000000800 */
[C---:B------:R-:W-:Y:S02]  /*1700*/  R2UR UR4, R24.reuse ;  /* 0x00000000180472ca */ /* 0x040fe400000e0000 */
[C---:B------:R-:W-:Y:S02]  /*1710*/  R2UR UR5, R25.reuse ;  /* 0x00000000190572ca */ /* 0x040fe400000e0000 */
[----:B------:R-:W-:Y:S02]  /*1720*/  R2UR UR6, R24 ;  /* 0x00000000180672ca */ /* 0x000fe400000e0000 */
[----:B------:R-:W-:Y:S02]  /*1730*/  R2UR UR7, R25 ;  /* 0x00000000190772ca */ /* 0x000fe400000e0000 */
[----:B------:R-:W-:-:S07]  /*1740*/  ISETP.NE.AND P0, PT, R31, RZ, PT ;  /* 0x000000ff1f00720c */ /* 0x000fce0003f05270 */
[----:B------:R-:W0:Y:S01]  /*1750*/  LDG.E R0, desc[UR4][R22.64+0x8] ;  /* 0x0000080416007981 */ /* 0x000e22000c1e1900 */
[----:B---3--:R-:W-:-:S05]  /*1760*/  IMAD.WIDE R16, R5, 0x4, R16 ;  /* 0x0000000405107825 */ /* 0x008fca00078e0210 */
        /* <DEDUP_REMOVED lines=12> */
[----:B---3--:R-:W-:-:S07]  /*1830*/  IMAD.U32 R5, RZ, RZ, UR5 ;  /* 0x00000005ff057e24 */ /* 0x008fce000f8e00ff */
[----:B------:R-:W-:-:S07]  /*1840*/  LEPC R20, `(.L_x_39) ;  /* 0x000000001014794e */ /* 0x000fce0000000000 */
[----:B012-4-:R-:W-:Y:S05]  /*1850*/  CALL.ABS.NOINC R8 ;  /* 0x0000000008007343 */ /* 0x017fea0003c00000 */
.L_x_39:
[----:B------:R-:W-:Y:S02]  /*1860*/  R2UR UR4, R24 ;  /* 0x00000000180472ca */ /* 0x000fe400000e0000 */
[----:B------:R-:W-:-:S13]  /*1870*/  R2UR UR5, R25 ;  /* 0x00000000190572ca */ /* 0x000fda00000e0000 */
[----:B------:R3:W5:Y:S02]  /*1880*/  LDG.E R3, desc[UR4][R18.64] ;  /* 0x0000000412037981 */ /* 0x000764000c1e1900 */
.L_x_38:
[----:B------:R-:W-:Y:S05]  /*1890*/  BSYNC.RECONVERGENT B6 ;  /* 0x0000000000067941 */ /* 0x000fea0003800200 */
.L_x_37:
[----:B------:R-:W1:Y:S01]  /*18a0*/  LDC R5, c[0x0][0x398] ;  /* 0x0000e600ff057b82 */ /* 0x000e620000000800 */
[C---:B------:R-:W-:Y:S02]  /*18b0*/  R2UR UR4, R24.reuse ;  /* 0x00000000180472ca */ /* 0x040fe400000e0000 */
[C---:B------:R-:W-:Y:S02]  /*18c0*/  R2UR UR5, R25.reuse ;  /* 0x00000000190572ca */ /* 0x040fe400000e0000 */
[----:B------:R-:W-:Y:S02]  /*18d0*/  R2UR UR6, R24 ;  /* 0x00000000180672ca */ /* 0x000fe400000e0000 */
[----:B------:R-:W-:-:S09]  /*18e0*/  R2UR UR7, R25 ;  /* 0x00000000190772ca */ /* 0x000fd200000e0000 */
[----:B------:R-:W0:Y:S01]  /*18f0*/  LDG.E R22, desc[UR4][R22.64+0xc] ;  /* 0x00000c0416167981 */ /* 0x000e22000c1e1900 */
[----:B-1----:R-:W-:-:S06]  /*1900*/  IMAD.WIDE R16, R5, 0x4, R16 ;  /* 0x0000000405107825 */ /* 0x002fcc00078e0210 */
[----:B------:R-:W0:Y:S01]  /*1910*/  LDG.E R16, desc[UR6][R16.64] ;  /* 0x0000000610107981 */ /* 0x000e22000c1e1900 */
[----:B------:R-:W-:Y:S02]  /*1920*/  VIADD R29, R29, 0x4 ;  /* 0x000000041d1d7836 */ /* 0x000fe40000000000 */
[----:B0----5:R-:W-:-:S05]  /*1930*/  FFMA R3, R22, R16, R3 ;  /* 0x0000001016037223 */ /* 0x021fca0000000003 */
[----:B------:R0:W-:Y:S02]  /*1940*/  STG.E desc[UR4][R18.64], R3 ;  /* 0x0000000312007986 */ /* 0x0001e4000c101904 */
.L_x_28:
[----:B------:R-:W-:-:S04]  /*1950*/  LOP3.LUT R26, R26, 0x3, RZ, 0xc0, !PT ;  /* 0x000000031a1a7812 */ /* 0x000fc800078ec0ff */
[----:B------:R-:W-:-:S13]  /*1960*/  ISETP.NE.AND P0, PT, R26, RZ, PT ;  /* 0x000000ff1a00720c */ /* 0x000fda0003f05270 */
[----:B------:R-:W-:Y:S05]  /*1970*/  @!P0 BRA `(.L_x_27) ;  /* 0x0000000400b48947 */ /* 0x000fea0003800000 */
[----:B------:R-:W-:-:S13]  /*1980*/  ISETP.NE.AND P0, PT, R26, 0x1, PT ;  /* 0x000000011a00780c */ /* 0x000fda0003f05270 */
        /* <DEDUP_REMOVED lines=8> */
[----:B------:R-:W-:Y:S01]  /*1a10*/  IMAD.MOV.U32 R6, RZ, RZ, R28 ;  /* 0x000000ffff067224 */ /* 0x000fe200078e001c */
[----:B------:R0:W0:Y:S01]  /*1a20*/  LDC.64 R8, c[0x4][R0] ;  /* 0x0100000000087b82 */ /* 0x0000220000000a00 */
[----:B------:R-:W-:Y:S02]  /*1a30*/  IMAD.MOV.U32 R7, RZ, RZ, R2 ;  /* 0x000000ffff077224 */ /* 0x000fe400078e0002 */
[----:B-----5:R-:W-:Y:S02]  /*1a40*/  IMAD.U32 R4, RZ, RZ, UR4 ;  /* 0x00000004ff047e24 */ /* 0x020fe4000f8e00ff */
[----:B------:R-:W-:-:S07]  /*1a50*/  IMAD.U32 R5, RZ, RZ, UR5 ;  /* 0x00000005ff057e24 */ /* 0x000fce000f8e00ff */
[----:B------:R-:W-:-:S07]  /*1a60*/  LEPC R20, `(.L_x_42) ;  /* 0x000000001014794e */ /* 0x000fce0000000000 */
[----:B01234-:R-:W-:Y:S05]  /*1a70*/  CALL.ABS.NOINC R8 ;  /* 0x0000000008007343 */ /* 0x01ffea0003c00000 */
.L_x_42:
[----:B------:R-:W-:Y:S05]  /*1a80*/  BSYNC.RECONVERGENT B6 ;  /* 0x0000000000067941 */ /* 0x000fea0003800200 */
.L_x_41:
[----:B------:R-:W-:Y:S01]  /*1a90*/  ISETP.NE.AND P6, PT, R16, RZ, PT ;  /* 0x000000ff1000720c */ /* 0x000fe20003fc5270 */
[----:B------:R-:W5:Y:S01]  /*1aa0*/  LDC.64 R4, c[0x0][0x388] ;  /* 0x0000e200ff047b82 */ /* 0x000f620000000a00 */
[----:B------:R-:W2:Y:S01]  /*1ab0*/  LDCU UR4, c[0x0][0x398] ;  /* 0x00007300ff0477ac */ /* 0x000ea20008000800 */
[----:B-1----:R-:W-:Y:S01]  /*1ac0*/  R2UR UR6, R24 ;  /* 0x00000000180672ca */ /* 0x002fe200000e0000 */
[----:B0--3--:R-:W-:Y:S01]  /*1ad0*/  IMAD.IADD R3, R30, 0x1, R29 ;  /* 0x000000011e037824 */ /* 0x009fe200078e021d */
[C---:B------:R-:W-:Y:S02]  /*1ae0*/  R2UR UR7, R25.reuse ;  /* 0x00000000190772ca */ /* 0x040fe400000e0000 */
[----:B------:R-:W-:Y:S02]  /*1af0*/  R2UR UR10, R24 ;  /* 0x00000000180a72ca */ /* 0x000fe400000e0000 */
[----:B------:R-:W0:Y:S01]  /*1b00*/  LDC.64 R16, c[0x0][0x390] ;  /* 0x0000e400ff107b82 */ /* 0x000e220000000a00 */
[----:B------:R-:W-:-:S02]  /*1b10*/  R2UR UR11, R25 ;  /* 0x00000000190b72ca */ /* 0x000fc400000e0000 */
[----:B------:R-:W-:Y:S02]  /*1b20*/  R2UR UR8, R24 ;  /* 0x00000000180872ca */ /* 0x000fe400000e0000 */
[----:B------:R-:W-:Y:S01]  /*1b30*/  R2UR UR9, R25 ;  /* 0x00000000190972ca */ /* 0x000fe200000e0000 */
[----:B--2---:R-:W-:Y:S02]  /*1b40*/  IMAD R7, R29, UR4, R27 ;  /* 0x000000041d077c24 */ /* 0x004fe4000f8e021b */
[----:B-----5:R-:W-:-:S06]  /*1b50*/  IMAD.WIDE.U32 R4, R3, 0x4, R4 ;  /* 0x0000000403047825 */ /* 0x020fcc00078e0004 */
[----:B------:R-:W2:Y:S01]  /*1b60*/  LDG.E R4, desc[UR6][R4.64] ;  /* 0x0000000604047981 */ /* 0x000ea2000c1e1900 */
[----:B0-----:R-:W-:-:S03]  /*1b70*/  IMAD.WIDE R16, R7, 0x4, R16 ;  /* 0x0000000407107825 */ /* 0x001fc600078e0210 */
[----:B------:R-:W2:Y:S04]  /*1b80*/  LDG.E R7, desc[UR10][R18.64] ;  /* 0x0000000a12077981 */ /* 0x000ea8000c1e1900 */
[----:B------:R-:W2:Y:S01]  /*1b90*/  LDG.E R3, desc[UR8][R16.64] ;  /* 0x0000000810037981 */ /* 0x000ea2000c1e1900 */
[----:B------:R-:W-:Y:S02]  /*1ba0*/  R2UR UR4, R24 ;  /* 0x00000000180472ca */ /* 0x000fe400000e0000 */
[----:B------:R-:W-:Y:S01]  /*1bb0*/  R2UR UR5, R25 ;  /* 0x00000000190572ca */ /* 0x000fe200000e0000 */
[----:B------:R-:W-:Y:S01]  /*1bc0*/  BSSY.RECONVERGENT B6, `(.L_x_43) ;  /* 0x0000011000067945 */ /* 0x000fe20003800200 */
[----:B--2---:R-:W-:-:S11]  /*1bd0*/  FFMA R3, R4, R3, R7 ;  /* 0x0000000304037223 */ /* 0x004fd60000000007 */
[----:B------:R0:W-:Y:S01]  /*1be0*/  STG.E desc[UR4][R18.64], R3 ;  /* 0x0000000312007986 */ /* 0x0001e2000c101904 */
[----:B------:R-:W-:Y:S05]  /*1bf0*/  @P6 BRA `(.L_x_44) ;  /* 0x0000000000346947 */ /* 0x000fea0003800000 */
[----:B------:R-:W-:Y:S01]  /*1c00*/  MOV R0, 0x0 ;  /* 0x0000000000007802 */ /* 0x000fe20000000f00 */
[----:B------:R1:W-:Y:S01]  /*1c10*/  STL [R1], R27 ;  /* 0x0000001b01007387 */ /* 0x0003e20000100800 */
[----:B------:R-:W2:Y:S01]  /*1c20*/  LDCU.64 UR4, c[0x4][0x10] ;  /* 0x01000200ff0477ac */ /* 0x000ea20008000a00 */
[----:B------:R-:W-:Y:S01]  /*1c30*/  IMAD.MOV.U32 R6, RZ, RZ, R28 ;  /* 0x000000ffff067224 */ /* 0x000fe200078e001c */
[----:B------:R1:W3:Y:S01]  /*1c40*/  LDC.64 R8, c[0x4][R0] ;  /* 0x0100000000087b82 */ /* 0x0002e20000000a00 */
[----:B------:R-:W-:Y:S02]  /*1c50*/  IMAD.MOV.U32 R7, RZ, RZ, R2 ;  /* 0x000000ffff077224 */ /* 0x000fe400078e0002 */
[----:B--2---:R-:W-:Y:S02]  /*1c60*/  IMAD.U32 R4, RZ, RZ, UR4 ;  /* 0x00000004ff047e24 */ /* 0x004fe4000f8e00ff */
[----:B-1----:R-:W-:-:S07]  /*1c70*/  IMAD.U32 R5, RZ, RZ, UR5 ;  /* 0x00000005ff057e24 */ /* 0x002fce000f8e00ff */
[----:B------:R-:W-:-:S07]  /*1c80*/  LEPC R20, `(.L_x_45) ;  /* 0x000000001014794e */ /* 0x000fce0000000000 */
[----:B0--34-:R-:W-:Y:S05]  /*1c90*/  CALL.ABS.NOINC R8 ;  /* 0x0000000008007343 */ /* 0x019fea0003c00000 */
.L_x_45:
[----:B------:R-:W-:Y:S02]  /*1ca0*/  R2UR UR4, R24 ;  /* 0x00000000180472ca */ /* 0x000fe400000e0000 */
[----:B------:R-:W-:-:S13]  /*1cb0*/  R2UR UR5, R25 ;  /* 0x00000000190572ca */ /* 0x000fda00000e0000 */
[----:B------:R1:W5:Y:S02]  /*1cc0*/  LDG.E R3, desc[UR4][R18.64] ;  /* 0x0000000412037981 */ /* 0x000364000c1e1900 */
.L_x_44:
[----:B------:R-:W-:Y:S05]  /*1cd0*/  BSYNC.RECONVERGENT B6 ;  /* 0x0000000000067941 */ /* 0x000fea0003800200 */
.L_x_43:
[----:B------:R-:W2:Y:S01]  /*1ce0*/  LDC R7, c[0x0][0x398] ;  /* 0x0000e600ff077b82 */ /* 0x000ea20000000800 */
[----:B------:R-:W3:Y:S01]  /*1cf0*/  LDCU.64 UR4, c[0x0][0x388] ;  /* 0x00007100ff0477ac */ /* 0x000ee20008000a00 */
[----:B------:R-:W-:Y:S02]  /*1d00*/  IADD3 R0, P0, PT, R30, R29, RZ ;  /* 0x0000001d1e007210 */ /* 0x000fe40007f1e0ff */
[C---:B------:R-:W-:Y:S02]  /*1d10*/  R2UR UR8, R24.reuse ;  /* 0x00000000180872ca */ /* 0x040fe400000e0000 */
[C---:B------:R-:W-:Y:S01]  /*1d20*/  R2UR UR9, R25.reuse ;  /* 0x00000000190972ca */ /* 0x040fe200000e0000 */
[----:B------:R-:W-:Y:S01]  /*1d30*/  IMAD.X R5, RZ, RZ, RZ, P0 ;  /* 0x000000ffff057224 */ /* 0x000fe200000e06ff */
[----:B------:R-:W-:Y:S02]  /*1d40*/  R2UR UR6, R24 ;  /* 0x00000000180672ca */ /* 0x000fe400000e0000 */
[----:B------:R-:W-:-:S02]  /*1d50*/  R2UR UR7, R25 ;  /* 0x00000000190772ca */ /* 0x000fc400000e0000 */
[----:B---3--:R-:W-:-:S04]  /*1d60*/  LEA R4, P0, R0, UR4, 0x2 ;  /* 0x0000000400047c11 */ /* 0x008fc8000f8010ff */
[----:B------:R-:W-:Y:S01]  /*1d70*/  LEA.HI.X R5, R0, UR5, R5, 0x2, P0 ;  /* 0x0000000500057c11 */ /* 0x000fe200080f1405 */
[----:B--2---:R-:W-:-:S06]  /*1d80*/  IMAD.WIDE R16, R7, 0x4, R16 ;  /* 0x0000000407107825 */ /* 0x004fcc00078e0210 */
[----:B------:R-:W0:Y:S04]  /*1d90*/  LDG.E R4, desc[UR6][R4.64+0x4] ;  /* 0x0000040604047981 */ /* 0x000e28000c1e1900 */
[----:B------:R-:W0:Y:S01]  /*1da0*/  LDG.E R16, desc[UR8][R16.64] ;  /* 0x0000000810107981 */ /* 0x000e22000c1e1900 */
[----:B------:R-:W-:Y:S02]  /*1db0*/  R2UR UR4, R24 ;  /* 0x00000000180472ca */ /* 0x000fe400000e0000 */
[----:B------:R-:W-:Y:S01]  /*1dc0*/  R2UR UR5, R25 ;  /* 0x00000000190572ca */ /* 0x000fe200000e0000 */
[----:B------:R-:W-:Y:S02]  /*1dd0*/  VIADD R29, R29, 0x2 ;  /* 0x000000021d1d7836 */ /* 0x000fe40000000000 */
[----:B0----5:R-:W-:-:S10]  /*1de0*/  FFMA R3, R4, R16, R3 ;  /* 0x0000001004037223 */ /* 0x021fd40000000003 */
[----:B------:R0:W-:Y:S02]  /*1df0*/  STG.E desc[UR4][R18.64], R3 ;  /* 0x0000000312007986 */ /* 0x0001e4000c101904 */
.L_x_40:
[----:B------:R-:W5:Y:S02]  /*1e00*/  LDCU UR4, c[0x0][0x398] ;  /* 0x00007300ff0477ac */ /* 0x000f640008000800 */
[----:B-----5:R-:W-:-:S09]  /*1e10*/  ULOP3.LUT UP0, URZ, UR4, 0x1, URZ, 0xc0, !UPT ;  /* 0x0000000104ff7892 */ /* 0x020fd2000f80c0ff */
[----:B------:R-:W-:Y:S05]  /*1e20*/  BRA.U !UP0, `(.L_x_27) ;  /* 0x0000000108887547 */ /* 0x000fea000b800000 */
[----:B------:R-:W-:Y:S01]  /*1e30*/  ISETP.NE.AND P0, PT, R34, RZ, PT ;  /* 0x000000ff2200720c */ /* 0x000fe20003f05270 */
[----:B------:R-:W-:-:S12]  /*1e40*/  BSSY.RECONVERGENT B6, `(.L_x_46) ;  /* 0x000000c000067945 */ /* 0x000fd80003800200 */
        /* <DEDUP_REMOVED lines=11> */
.L_x_47:
[----:B------:R-:W-:Y:S05]  /*1f00*/  BSYNC.RECONVERGENT B6 ;  /* 0x0000000000067941 */ /* 0x000fea0003800200 */
.L_x_46:
[----:B------:R-:W5:Y:S01]  /*1f10*/  LDC.64 R4, c[0x0][0x388] ;  /* 0x0000e200ff047b82 */ /* 0x000f620000000a00 */
[----:B------:R-:W2:Y:S01]  /*1f20*/  LDCU UR4, c[0x0][0x398] ;  /* 0x00007300ff0477ac */ /* 0x000ea20008000800 */
[----:B-1----:R-:W-:Y:S01]  /*1f30*/  R2UR UR6, R24 ;  /* 0x00000000180672ca */ /* 0x002fe200000e0000 */
[----:B0--3--:R-:W-:Y:S01]  /*1f40*/  IMAD.IADD R3, R30, 0x1, R29 ;  /* 0x000000011e037824 */ /* 0x009fe200078e021d */
[C---:B------:R-:W-:Y:S02]  /*1f50*/  R2UR UR7, R25.reuse ;  /* 0x00000000190772ca */ /* 0x040fe400000e0000 */
[C---:B------:R-:W-:Y:S02]  /*1f60*/  R2UR UR10, R24.reuse ;  /* 0x00000000180a72ca */ /* 0x040fe400000e0000 */
[----:B------:R-:W0:Y:S01]  /*1f70*/  LDC.64 R6, c[0x0][0x390] ;  /* 0x0000e400ff067b82 */ /* 0x000e220000000a00 */
[----:B------:R-:W-:Y:S02]  /*1f80*/  R2UR UR11, R25 ;  /* 0x00000000190b72ca */ /* 0x000fe400000e0000 */
[----:B------:R-:W-:-:S02]  /*1f90*/  R2UR UR8, R24 ;  /* 0x00000000180872ca */ /* 0x000fc400000e0000 */
[----:B------:R-:W-:Y:S01]  /*1fa0*/  R2UR UR9, R25 ;  /* 0x00000000190972ca */ /* 0x000fe200000e0000 */
[----:B--2---:R-:W-:Y:S02]  /*1fb0*/  IMAD R29, R29, UR4, R27 ;  /* 0x000000041d1d7c24 */ /* 0x004fe4000f8e021b */
[----:B-----5:R-:W-:-:S06]  /*1fc0*/  IMAD.WIDE.U32 R4, R3, 0x4, R4 ;  /* 0x0000000403047825 */ /* 0x020fcc00078e0004 */
[----:B------:R-:W2:Y:S04]  /*1fd0*/  LDG.E R3, desc[UR10][R18.64] ;  /* 0x0000000a12037981 */ /* 0x000ea8000c1e1900 */
[----:B------:R-:W2:Y:S01]  /*1fe0*/  LDG.E R4, desc[UR6][R4.64] ;  /* 0x0000000604047981 */ /* 0x000ea2000c1e1900 */
[----:B0-----:R-:W-:-:S06]  /*1ff0*/  IMAD.WIDE R6, R29, 0x4, R6 ;  /* 0x000000041d067825 */ /* 0x001fcc00078e0206 */
[----:B------:R-:W2:Y:S01]  /*2000*/  LDG.E R7, desc[UR8][R6.64] ;  /* 0x0000000806077981 */ /* 0x000ea2000c1e1900 */
[----:B------:R-:W-:Y:S02]  /*2010*/  R2UR UR4, R24 ;  /* 0x00000000180472ca */ /* 0x000fe400000e0000 */
[----:B------:R-:W-:Y:S01]  /*2020*/  R2UR UR5, R25 ;  /* 0x00000000190572ca */ /* 0x000fe200000e0000 */
[----:B--2---:R-:W-:-:S12]  /*2030*/  FFMA R3, R4, R7, R3 ;  /* 0x0000000704037223 */ /* 0x004fd80000000003 */
[----:B------:R0:W-:Y:S02]  /*2040*/  STG.E desc[UR4][R18.64], R3 ;  /* 0x0000000312007986 */ /* 0x0001e4000c101904 */
.L_x_27:
[----:B------:R-:W5:Y:S01]  /*2050*/  LDCU UR4, c[0x0][0x398] ;  /* 0x00007300ff0477ac */ /* 0x000f620008000800 */
[----:B0-----:R-:W-:-:S05]  /*2060*/  IMAD.IADD R27, R32, 0x1, R27 ;  /* 0x00000001201b7824 */ /* 0x001fca00078e021b */
[----:B-----5:R-:W-:-:S13]  /*2070*/  ISETP.GE.AND P0, PT, R27, UR4, PT ;  /* 0x000000041b007c0c */ /* 0x020fda000bf06270 */
[----:B------:R-:W-:Y:S05]  /*2080*/  @!P0 BRA `(.L_x_48) ;  /* 0xffffffe000408947 */ /* 0x000fea000383ffff */
[----:B------:R-:W-:Y:S05]  /*2090*/  EXIT ;  /* 0x000000000000794d */ /* 0x000fea0003800000 */
.L_x_49:
[----:B------:R-:W-:-:S00]  /*20a0*/  BRA `(.L_x_49) ;  /* 0xfffffffc00fc7947 */ /* 0x000fc0000383ffff */
[----:B------:R-:W-:-:S00]  /*20b0*/  NOP ;  /* 0x0000000000007918 */ /* 0x000fc00000000000 */
        /* <DEDUP_REMOVED lines=12> */
.L_x_50:


//--------------------- .nv.global.init           --------------------------
	.section	.nv.global.init,"aw",@progbits
.nv.global.init:
	.type		$str$1,@object
	.size		$str$1,($str - $str$1)
$str$1:
        /*0000*/ 	.byte	0x6a, 0x20, 0x25, 0x64, 0x0a, 0x00
	.type		$str,@object
	.size		$str,(.L_0 - $str)
$str:
        /*0006*/ 	.byte	0x54, 0x58, 0x20, 0x25, 0x64, 0x2c, 0x20, 0x54, 0x59, 0x20, 0x25, 0x64, 0x0a, 0x00
.L_0:


//--------------------- .nv.shared.reserved.0     --------------------------
	.section	.nv.shared.reserved.0,"aw",@nobits
	.weak		__nv_reservedSMEM_offset_0_alias
	.size		__nv_reservedSMEM_offset_0_alias, 0, 64
	.other		__nv_reservedSMEM_offset_0_alias,@"STO_CUDA_RESERVED_SHARED STV_DEFAULT"
__nv_reservedSMEM_offset_0_alias:
	.zero		0
	.zero		64


//--------------------- .nv.constant0._Z2mmPfS_S_i --------------------------
	.section	.nv.constant0._Z2mmPfS_S_i,"a",@progbits
	.sectionflags	@""
	.align	4
.nv.constant0._Z2mmPfS_S_i:
	.zero		924


//--------------------- SYMBOLS --------------------------

	.type		.nv.reservedSmem.offset0,@object
	.size		.nv.reservedSmem.offset0,0x4
	.type		vprintf,@function
